def attn_fwd(
    Q,
    K,
    V,
    Out,
    Lse,
    sm_scale,
    stride_qz,
    stride_qh,
    stride_qm,
    stride_qk,
    stride_kz,
    stride_kh,
    stride_kn,
    stride_kk,
    stride_vz,
    stride_vh,
    stride_vn,
    stride_vk,
    stride_oz,
    stride_oh,
    stride_om,
    stride_ok,
    seqlen_q,
    seqlen_k,
    BLOCK_M: tl.constexpr,
    BLOCK_N: tl.constexpr,
    HEAD_DIM: tl.constexpr,
    CAUSAL: tl.constexpr,
):
    start_m = tl.program_id(0)
    off_hz = tl.program_id(1)
    q_off = off_hz * stride_qh
    k_off = off_hz * stride_kh
    v_off = off_hz * stride_vh
    offs_m = start_m * BLOCK_M + tl.arange(0, BLOCK_M)
    offs_d = tl.arange(0, HEAD_DIM)
    offs_n = tl.arange(0, BLOCK_N)
    q_ptrs = Q + q_off + offs_m[:, None] * stride_qm + offs_d[None, :] * stride_qk
    k_ptrs = K + k_off + offs_d[:, None] * stride_kk + offs_n[None, :] * stride_kn
    v_ptrs = V + v_off + offs_n[:, None] * stride_vn + offs_d[None, :] * stride_vk
    m_i = tl.full([BLOCK_M], float("-inf"), dtype=tl.float32)
    l_i = tl.zeros([BLOCK_M], dtype=tl.float32) + 1.0
    acc = tl.zeros([BLOCK_M, HEAD_DIM], dtype=tl.float32)
    q = tl.load(q_ptrs)
    acc, l_i, m_i = _attn_fwd_inner(
        acc,
        l_i,
        m_i,
        q,
        k_ptrs,
        v_ptrs,
        sm_scale,
        stride_kn,
        stride_vn,
        start_m,
        seqlen_k,
        BLOCK_M,
        BLOCK_N,
        HEAD_DIM,
        CAUSAL,
    )
    acc = acc / l_i[:, None]
    lse = m_i + tl.math.log2(l_i) / 1.4426950408889634
    o_ptrs = (
        Out
        + off_hz * stride_oh
        + offs_m[:, None] * stride_om
        + offs_d[None, :] * stride_ok
    )
    tl.store(o_ptrs, acc.to(Out.dtype.element_ty))
    tl.store(Lse + off_hz * seqlen_q + offs_m, lse)

# config = {"BLOCK_M": 64, "BLOCK_N": 128, "HEAD_DIM": 16, "arch": "sm_100", "causal": true, "dtype": "fp16", "num_stages": 2, "num_warps": 8}
# arch = sm_100


// ===== COMPILED SASS (sm_100a) =====

	.target	sm_100a

	.elftype	@"ET_EXEC"


//--------------------- .note.nv.tkinfo           --------------------------
	.section	.note.nv.tkinfo,"",@"SHT_NOTE"
	.sectionflags	@"SHF_NOTE_NV_TKINFO"
	.tkinfo
        /*0018*/ 	.word	0x00000081
        /*0030*/ 	.string	""
        /*0030*/ 	.string	"ptxas-blackwell"
        /*0030*/ 	.string	"Cuda compilation tools, release 12.9, V12.9.86"
        /*0030*/ 	.string	"Build cuda_12.9.r12.9/compiler.36037853_0"
        /*0030*/ 	.string	"-v  -suppress-debug-info  -lineinfo  -arch sm_100a "



//--------------------- .note.nv.cuver            --------------------------
	.section	.note.nv.cuver,"",@"SHT_NOTE"
	.sectionflags	@"SHF_NOTE_NV_CUVER"
        /*0018*/ 	.short	0x0001
        /*001a*/ 	.short	0x0064
        /*001c*/ 	.short	0x0001
        /*001e*/ 	.short	0x0000
        /*0020*/ 	.short	0x0001
        /*0022*/ 	.short	0x0000


//--------------------- .nv.info                  --------------------------
	.section	.nv.info,"",@"SHT_CUDA_INFO"
	.align	4


	//----- nvinfo : EIATTR_REGCOUNT
	.align		4
        /*0000*/ 	.byte	0x04, 0x2f
        /*0002*/ 	.short	(.L_5 - .L_4)
	.align		4
.L_4:
        /*0004*/ 	.word	index@(attn_fwd)
        /*0008*/ 	.word	0x00000080


	//----- nvinfo : EIATTR_FRAME_SIZE
	.align		4
.L_5:
        /*000c*/ 	.byte	0x04, 0x11
        /*000e*/ 	.short	(.L_7 - .L_6)
	.align		4
.L_6:
        /*0010*/ 	.word	index@($__internal_2_$__cuda_sm10x_tcgen05_guardrail_trap_unallocated_columns_being_dealloced)
        /*0014*/ 	.word	0x00000000


	//----- nvinfo : EIATTR_FRAME_SIZE
	.align		4
.L_7:
        /*0018*/ 	.byte	0x04, 0x11
        /*001a*/ 	.short	(.L_9 - .L_8)
	.align		4
.L_8:
        /*001c*/ 	.word	index@($__internal_1_$__cuda_sm10x_tcgen05_guardrail_trap_phase_invalid_during_alloc)
        /*0020*/ 	.word	0x00000000


	//----- nvinfo : EIATTR_FRAME_SIZE
	.align		4
.L_9:
        /*0024*/ 	.byte	0x04, 0x11
        /*0026*/ 	.short	(.L_11 - .L_10)
	.align		4
.L_10:
        /*0028*/ 	.word	index@($__internal_0_$__cuda_sm10x_tcgen05_guardrail_trap_col_being_dealloced_not_returned_by_alloc)
        /*002c*/ 	.word	0x00000000


	//----- nvinfo : EIATTR_FRAME_SIZE
	.align		4
.L_11:
        /*0030*/ 	.byte	0x04, 0x11
        /*0032*/ 	.short	(.L_13 - .L_12)
	.align		4
.L_12:
        /*0034*/ 	.word	index@(attn_fwd)
        /*0038*/ 	.word	0x00000000


	//----- nvinfo : EIATTR_MIN_STACK_SIZE
	.align		4
.L_13:
        /*003c*/ 	.byte	0x04, 0x12
        /*003e*/ 	.short	(.L_15 - .L_14)
	.align		4
.L_14:
        /*0040*/ 	.word	index@(attn_fwd)
        /*0044*/ 	.word	0x00000000
.L_15:


//--------------------- .nv.info.attn_fwd         --------------------------
	.section	.nv.info.attn_fwd,"",@"SHT_CUDA_INFO"
	.sectionflags	@""
	.align	4


	//----- nvinfo : EIATTR_CUDA_API_VERSION
	.align		4
        /*0000*/ 	.byte	0x04, 0x37
        /*0002*/ 	.short	(.L_17 - .L_16)
.L_16:
        /*0004*/ 	.word	0x00000081


	//----- nvinfo : EIATTR_KPARAM_INFO
	.align		4
.L_17:
        /*0008*/ 	.byte	0x04, 0x17
        /*000a*/ 	.short	(.L_19 - .L_18)
.L_18:
        /*000c*/ 	.word	0x00000000
        /*0010*/ 	.short	0x0019
        /*0012*/ 	.short	0x0080
        /*0014*/ 	.byte	0x00, 0xf4, 0x21, 0x00


	//----- nvinfo : EIATTR_KPARAM_INFO
	.align		4
.L_19:
        /*0018*/ 	.byte	0x04, 0x17
        /*001a*/ 	.short	(.L_21 - .L_20)
.L_20:
        /*001c*/ 	.word	0x00000000
        /*0020*/ 	.short	0x0018
        /*0022*/ 	.short	0x0078
        /*0024*/ 	.byte	0x00, 0xf4, 0x21, 0x00


	//----- nvinfo : EIATTR_KPARAM_INFO
	.align		4
.L_21:
        /*0028*/ 	.byte	0x04, 0x17
        /*002a*/ 	.short	(.L_23 - .L_22)
.L_22:
        /*002c*/ 	.word	0x00000000
        /*0030*/ 	.short	0x0017
        /*0032*/ 	.short	0x0070
        /*0034*/ 	.byte	0x00, 0xf0, 0x11, 0x00


	//----- nvinfo : EIATTR_KPARAM_INFO
	.align		4
.L_23:
        /*0038*/ 	.byte	0x04, 0x17
        /*003a*/ 	.short	(.L_25 - .L_24)
.L_24:
        /*003c*/ 	.word	0x00000000
        /*0040*/ 	.short	0x0016
        /*0042*/ 	.short	0x006c
        /*0044*/ 	.byte	0x00, 0xf0, 0x11, 0x00


	//----- nvinfo : EIATTR_KPARAM_INFO
	.align		4
.L_25:
        /*0048*/ 	.byte	0x04, 0x17
        /*004a*/ 	.short	(.L_27 - .L_26)
.L_26:
        /*004c*/ 	.word	0x00000000
        /*0050*/ 	.short	0x0015
        /*0052*/ 	.short	0x0068
        /*0054*/ 	.byte	0x00, 0xf0, 0x11, 0x00


	//----- nvinfo : EIATTR_KPARAM_INFO
	.align		4
.L_27:
        /*0058*/ 	.byte	0x04, 0x17
        /*005a*/ 	.short	(.L_29 - .L_28)
.L_28:
        /*005c*/ 	.word	0x00000000
        /*0060*/ 	.short	0x0014
        /*0062*/ 	.short	0x0064
        /*0064*/ 	.byte	0x00, 0xf0, 0x11, 0x00


	//----- nvinfo : EIATTR_KPARAM_INFO
	.align		4
.L_29:
        /*0068*/ 	.byte	0x04, 0x17
        /*006a*/ 	.short	(.L_31 - .L_30)
.L_30:
        /*006c*/ 	.word	0x00000000
        /*0070*/ 	.short	0x0013
        /*0072*/ 	.short	0x0060
        /*0074*/ 	.byte	0x00, 0xf0, 0x11, 0x00


	//----- nvinfo : EIATTR_KPARAM_INFO
	.align		4
.L_31:
        /*0078*/ 	.byte	0x04, 0x17
        /*007a*/ 	.short	(.L_33 - .L_32)
.L_32:
        /*007c*/ 	.word	0x00000000
        /*0080*/ 	.short	0x0012
        /*0082*/ 	.short	0x005c
        /*0084*/ 	.byte	0x00, 0xf0, 0x11, 0x00


	//----- nvinfo : EIATTR_KPARAM_INFO
	.align		4
.L_33:
        /*0088*/ 	.byte	0x04, 0x17
        /*008a*/ 	.short	(.L_35 - .L_34)
.L_34:
        /*008c*/ 	.word	0x00000000
        /*0090*/ 	.short	0x0011
        /*0092*/ 	.short	0x0058
        /*0094*/ 	.byte	0x00, 0xf0, 0x11, 0x00


	//----- nvinfo : EIATTR_KPARAM_INFO
	.align		4
.L_35:
        /*0098*/ 	.byte	0x04, 0x17
        /*009a*/ 	.short	(.L_37 - .L_36)
.L_36:
        /*009c*/ 	.word	0x00000000
        /*00a0*/ 	.short	0x0010
        /*00a2*/ 	.short	0x0054
        /*00a4*/ 	.byte	0x00, 0xf0, 0x11, 0x00


	//----- nvinfo : EIATTR_KPARAM_INFO
	.align		4
.L_37:
        /*00a8*/ 	.byte	0x04, 0x17
        /*00aa*/ 	.short	(.L_39 - .L_38)
.L_38:
        /*00ac*/ 	.word	0x00000000
        /*00b0*/ 	.short	0x000f
        /*00b2*/ 	.short	0x0050
        /*00b4*/ 	.byte	0x00, 0xf0, 0x11, 0x00


	//----- nvinfo : EIATTR_KPARAM_INFO
	.align		4
.L_39:
        /*00b8*/ 	.byte	0x04, 0x17
        /*00ba*/ 	.short	(.L_41 - .L_40)
.L_40:
        /*00bc*/ 	.word	0x00000000
        /*00c0*/ 	.short	0x000e
        /*00c2*/ 	.short	0x004c
        /*00c4*/ 	.byte	0x00, 0xf0, 0x11, 0x00


	//----- nvinfo : EIATTR_KPARAM_INFO
	.align		4
.L_41:
        /*00c8*/ 	.byte	0x04, 0x17
        /*00ca*/ 	.short	(.L_43 - .L_42)
.L_42:
        /*00cc*/ 	.word	0x00000000
        /*00d0*/ 	.short	0x000d
        /*00d2*/ 	.short	0x0048
        /*00d4*/ 	.byte	0x00, 0xf0, 0x11, 0x00


	//----- nvinfo : EIATTR_KPARAM_INFO
	.align		4
.L_43:
        /*00d8*/ 	.byte	0x04, 0x17
        /*00da*/ 	.short	(.L_45 - .L_44)
.L_44:
        /*00dc*/ 	.word	0x00000000
        /*00e0*/ 	.short	0x000c
        /*00e2*/ 	.short	0x0044
        /*00e4*/ 	.byte	0x00, 0xf0, 0x11, 0x00


	//----- nvinfo : EIATTR_KPARAM_INFO
	.align		4
.L_45:
        /*00e8*/ 	.byte	0x04, 0x17
        /*00ea*/ 	.short	(.L_47 - .L_46)
.L_46:
        /*00ec*/ 	.word	0x00000000
        /*00f0*/ 	.short	0x000b
        /*00f2*/ 	.short	0x0040
        /*00f4*/ 	.byte	0x00, 0xf0, 0x11, 0x00


	//----- nvinfo : EIATTR_KPARAM_INFO
	.align		4
.L_47:
        /*00f8*/ 	.byte	0x04, 0x17
        /*00fa*/ 	.short	(.L_49 - .L_48)
.L_48:
        /*00fc*/ 	.word	0x00000000
        /*0100*/ 	.short	0x000a
        /*0102*/ 	.short	0x003c
        /*0104*/ 	.byte	0x00, 0xf0, 0x11, 0x00


	//----- nvinfo : EIATTR_KPARAM_INFO
	.align		4
.L_49:
        /*0108*/ 	.byte	0x04, 0x17
        /*010a*/ 	.short	(.L_51 - .L_50)
.L_50:
        /*010c*/ 	.word	0x00000000
        /*0110*/ 	.short	0x0009
        /*0112*/ 	.short	0x0038
        /*0114*/ 	.byte	0x00, 0xf0, 0x11, 0x00


	//----- nvinfo : EIATTR_KPARAM_INFO
	.align		4
.L_51:
        /*0118*/ 	.byte	0x04, 0x17
        /*011a*/ 	.short	(.L_53 - .L_52)
.L_52:
        /*011c*/ 	.word	0x00000000
        /*0120*/ 	.short	0x0008
        /*0122*/ 	.short	0x0034
        /*0124*/ 	.byte	0x00, 0xf0, 0x11, 0x00


	//----- nvinfo : EIATTR_KPARAM_INFO
	.align		4
.L_53:
        /*0128*/ 	.byte	0x04, 0x17
        /*012a*/ 	.short	(.L_55 - .L_54)
.L_54:
        /*012c*/ 	.word	0x00000000
        /*0130*/ 	.short	0x0007
        /*0132*/ 	.short	0x0030
        /*0134*/ 	.byte	0x00, 0xf0, 0x11, 0x00


	//----- nvinfo : EIATTR_KPARAM_INFO
	.align		4
.L_55:
        /*0138*/ 	.byte	0x04, 0x17
        /*013a*/ 	.short	(.L_57 - .L_56)
.L_56:
        /*013c*/ 	.word	0x00000000
        /*0140*/ 	.short	0x0006
        /*0142*/ 	.short	0x002c
        /*0144*/ 	.byte	0x00, 0xf0, 0x11, 0x00


	//----- nvinfo : EIATTR_KPARAM_INFO
	.align		4
.L_57:
        /*0148*/ 	.byte	0x04, 0x17
        /*014a*/ 	.short	(.L_59 - .L_58)
.L_58:
        /*014c*/ 	.word	0x00000000
        /*0150*/ 	.short	0x0005
        /*0152*/ 	.short	0x0028
        /*0154*/ 	.byte	0x00, 0xf0, 0x11, 0x00


	//----- nvinfo : EIATTR_KPARAM_INFO
	.align		4
.L_59:
        /*0158*/ 	.byte	0x04, 0x17
        /*015a*/ 	.short	(.L_61 - .L_60)
.L_60:
        /*015c*/ 	.word	0x00000000
        /*0160*/ 	.short	0x0004
        /*0162*/ 	.short	0x0020
        /*0164*/ 	.byte	0x00, 0xf4, 0x21, 0x00


	//----- nvinfo : EIATTR_KPARAM_INFO
	.align		4
.L_61:
        /*0168*/ 	.byte	0x04, 0x17
        /*016a*/ 	.short	(.L_63 - .L_62)
.L_62:
        /*016c*/ 	.word	0x00000000
        /*0170*/ 	.short	0x0003
        /*0172*/ 	.short	0x0018
        /*0174*/ 	.byte	0x00, 0xf4, 0x21, 0x00


	//----- nvinfo : EIATTR_KPARAM_INFO
	.align		4
.L_63:
        /*0178*/ 	.byte	0x04, 0x17
        /*017a*/ 	.short	(.L_65 - .L_64)
.L_64:
        /*017c*/ 	.word	0x00000000
        /*0180*/ 	.short	0x0002
        /*0182*/ 	.short	0x0010
        /*0184*/ 	.byte	0x00, 0xf4, 0x21, 0x00


	//----- nvinfo : EIATTR_KPARAM_INFO
	.align		4
.L_65:
        /*0188*/ 	.byte	0x04, 0x17
        /*018a*/ 	.short	(.L_67 - .L_66)
.L_66:
        /*018c*/ 	.word	0x00000000
        /*0190*/ 	.short	0x0001
        /*0192*/ 	.short	0x0008
        /*0194*/ 	.byte	0x00, 0xf4, 0x21, 0x00


	//----- nvinfo : EIATTR_KPARAM_INFO
	.align		4
.L_67:
        /*0198*/ 	.byte	0x04, 0x17
        /*019a*/ 	.short	(.L_69 - .L_68)
.L_68:
        /*019c*/ 	.word	0x00000000
        /*01a0*/ 	.short	0x0000
        /*01a2*/ 	.short	0x0000
        /*01a4*/ 	.byte	0x00, 0xf4, 0x21, 0x00


	//----- nvinfo : EIATTR_AT_ENTRY_FRAGMENTS
	.align		4
.L_69:
        /*01a8*/ 	.byte	0x04, 0x4f
        /*01aa*/ 	.short	(.L_71 - .L_70)


	//   ....[0]....
.L_70:
        /*01ac*/ 	.word	0x00000004


	//----- nvinfo : EIATTR_RESERVED_SMEM_USED
	.align		4
.L_71:
        /*01b0*/ 	.byte	0x01, 0x41
	.zero		2


	//----- nvinfo : EIATTR_SPARSE_MMA_MASK
	.align		4
        /*01b4*/ 	.byte	0x03, 0x50
        /*01b6*/ 	.short	0x0000


	//----- nvinfo : EIATTR_TCGEN05_1CTA_USED
	.align		4
        /*01b8*/ 	.byte	0x01, 0x51
	.zero		2


	//----- nvinfo : EIATTR_MAXREG_COUNT
	.align		4
        /*01bc*/ 	.byte	0x03, 0x1b
        /*01be*/ 	.short	0x00ff


	//----- nvinfo : EIATTR_NUM_BARRIERS
	.align		4
        /*01c0*/ 	.byte	0x02, 0x4c
        /*01c2*/ 	.byte	0x01
	.zero		1


	//----- nvinfo : EIATTR_INT_WARP_WIDE_INSTR_OFFSETS
	.align		4
        /*01c4*/ 	.byte	0x04, 0x31
        /*01c6*/ 	.short	(.L_73 - .L_72)


	//   ....[0]....
.L_72:
        /*01c8*/ 	.word	0x000009b0


	//   ....[1]....
        /*01cc*/ 	.word	0x00000a30


	//   ....[2]....
        /*01d0*/ 	.word	0x00000be0


	//   ....[3]....
        /*01d4*/ 	.word	0x00000ce0


	//   ....[4]....
        /*01d8*/ 	.word	0x00003090


	//   ....[5]....
        /*01dc*/ 	.word	0x00005780


	//   ....[6]....
        /*01e0*/ 	.word	0x000057d0


	//----- nvinfo : EIATTR_COOP_GROUP_MASK_REGIDS
	.align		4
.L_73:
        /*01e4*/ 	.byte	0x04, 0x29
        /*01e6*/ 	.short	(.L_75 - .L_74)


	//   ....[0]....
.L_74:
        /*01e8*/ 	.word	0xffffffff


	//   ....[1]....
        /*01ec*/ 	.word	0xffffffff


	//   ....[2]....
        /*01f0*/ 	.word	0xffffffff


	//   ....[3]....
        /*01f4*/ 	.word	0xffffffff


	//   ....[4]....
        /*01f8*/ 	.word	0xffffffff


	//   ....[5]....
        /*01fc*/ 	.word	0xffffffff


	//   ....[6]....
        /*0200*/ 	.word	0xffffffff


	//   ....[7]....
        /*0204*/ 	.word	0xffffffff


	//   ....[8]....
        /*0208*/ 	.word	0xffffffff


	//   ....[9]....
        /*020c*/ 	.word	0xffffffff


	//   ....[10]....
        /*0210*/ 	.word	0xffffffff


	//   ....[11]....
        /*0214*/ 	.word	0xffffffff


	//----- nvinfo : EIATTR_COOP_GROUP_INSTR_OFFSETS
	.align		4
.L_75:
        /*0218*/ 	.byte	0x04, 0x28
        /*021a*/ 	.short	(.L_77 - .L_76)


	//   ....[0]....
.L_76:
        /*021c*/ 	.word	0x00000060


	//   ....[1]....
        /*0220*/ 	.word	0x00000320


	//   ....[2]....
        /*0224*/ 	.word	0x00001940


	//   ....[3]....
        /*0228*/ 	.word	0x00001ad0


	//   ....[4]....
        /*022c*/ 	.word	0x00002380


	//   ....[5]....
        /*0230*/ 	.word	0x00002420


	//   ....[6]....
        /*0234*/ 	.word	0x00003c70


	//   ....[7]....
        /*0238*/ 	.word	0x00003cc0


	//   ....[8]....
        /*023c*/ 	.word	0x00004520


	//   ....[9]....
        /*0240*/ 	.word	0x00004590


	//   ....[10]....
        /*0244*/ 	.word	0x00005610


	//   ....[11]....
        /*0248*/ 	.word	0x00005880


	//----- nvinfo : EIATTR_VRC_CTA_INIT_COUNT
	.align		4
.L_77:
        /*024c*/ 	.byte	0x02, 0x4a
        /*024e*/ 	.byte	0x80
	.zero		1


	//----- nvinfo : EIATTR_MBARRIER_INSTR_OFFSETS
	.align		4
        /*0250*/ 	.byte	0x04, 0x39
        /*0252*/ 	.short	(.L_79 - .L_78)


	//   ....[0]....
.L_78:
        /*0254*/ 	.word	0x00000b20
        /*0258*/ 	.word	0x000000ff
        /*025c*/ 	.word	0x00000000
        /*0260*/ 	.short	0x0100
        /*0262*/ 	.byte	0x0d
	.zero		1


	//   ....[1]....
        /*0264*/ 	.word	0x00000cd0
        /*0268*/ 	.word	0x000000ff
        /*026c*/ 	.word	0x00003808
        /*0270*/ 	.short	0x0100
        /*0272*/ 	.byte	0x0a
	.zero		1


	//   ....[2]....
        /*0274*/ 	.word	0x00000da0
        /*0278*/ 	.word	0x000000ff
        /*027c*/ 	.word	0x00001000
        /*0280*/ 	.short	0x0100
        /*0282*/ 	.byte	0x0a
	.zero		1


	//   ....[3]....
        /*0284*/ 	.word	0x00000ed0
        /*0288*/ 	.word	0x000000ff
        /*028c*/ 	.word	0x00001000
        /*0290*/ 	.short	0x010a
        /*0292*/ 	.byte	0x0a
	.zero		1


	//   ....[4]....
        /*0294*/ 	.word	0x00001620
        /*0298*/ 	.word	0x000000ff
        /*029c*/ 	.word	0x00001000
        /*02a0*/ 	.short	0x0108
        /*02a2*/ 	.byte	0x0a
	.zero		1


	//   ....[5]....
        /*02a4*/ 	.word	0x00003150
        /*02a8*/ 	.word	0x000000ff
        /*02ac*/ 	.word	0x00003810
        /*02b0*/ 	.short	0x0100
        /*02b2*/ 	.byte	0x0a
	.zero		1


	//   ....[6]....
        /*02b4*/ 	.word	0x00003240
        /*02b8*/ 	.word	0x000000ff
        /*02bc*/ 	.word	0x00003810
        /*02c0*/ 	.short	0x010a
        /*02c2*/ 	.byte	0x0a
	.zero		1


	//   ....[7]....
        /*02c4*/ 	.word	0x00003360
        /*02c8*/ 	.word	0x000000ff
        /*02cc*/ 	.word	0x00003810
        /*02d0*/ 	.short	0x0108
        /*02d2*/ 	.byte	0x0a
	.zero		1


	//   ....[8]....
        /*02d4*/ 	.word	0x000045f0
        /*02d8*/ 	.word	0x000000ff
        /*02dc*/ 	.word	0x00000000
        /*02e0*/ 	.short	0x010a
        /*02e2*/ 	.byte	0x0d
	.zero		1


	//   ....[9]....
        /*02e4*/ 	.word	0x00004df0
        /*02e8*/ 	.word	0x000000ff
        /*02ec*/ 	.word	0x00000000
        /*02f0*/ 	.short	0x010a
        /*02f2*/ 	.byte	0x0d
	.zero		1


	//   ....[10]....
        /*02f4*/ 	.word	0x00004f30
        /*02f8*/ 	.word	0x000000ff
        /*02fc*/ 	.word	0x00003800
        /*0300*/ 	.short	0x0108
        /*0302*/ 	.byte	0x0a
	.zero		1


	//   ....[11]....
        /*0304*/ 	.word	0x00005080
        /*0308*/ 	.word	0x000000ff
        /*030c*/ 	.word	0x00003808
        /*0310*/ 	.short	0x0108
        /*0312*/ 	.byte	0x0a
	.zero		1


	//   ....[12]....
        /*0314*/ 	.word	0x000058a0
        /*0318*/ 	.word	0x000000ff
        /*031c*/ 	.word	0x00001000
        /*0320*/ 	.short	0x010a
        /*0322*/ 	.byte	0x0a
	.zero		1


	//   ....[13]....
        /*0324*/ 	.word	0x000058d0
        /*0328*/ 	.word	0x000000ff
        /*032c*/ 	.word	0x00003810
        /*0330*/ 	.short	0x010a
        /*0332*/ 	.byte	0x0a
	.zero		1


	//   ....[14]....
        /*0334*/ 	.word	0x00005900
        /*0338*/ 	.word	0x000000ff
        /*033c*/ 	.word	0x00000000
        /*0340*/ 	.short	0x010a
        /*0342*/ 	.byte	0x0d
	.zero		1


	//   ....[15]....
        /*0344*/ 	.word	0x00005930
        /*0348*/ 	.word	0x000000ff
        /*034c*/ 	.word	0x00000000
        /*0350*/ 	.short	0x010a
        /*0352*/ 	.byte	0x0d
	.zero		1


	//----- nvinfo : EIATTR_NUM_MBARRIERS
	.align		4
.L_79:
        /*0354*/ 	.byte	0x03, 0x38
        /*0356*/ 	.short	0xffff


	//----- nvinfo : EIATTR_EXIT_INSTR_OFFSETS
	.align		4
        /*0358*/ 	.byte	0x04, 0x1c
        /*035a*/ 	.short	(.L_81 - .L_80)


	//   ....[0]....
.L_80:
        /*035c*/ 	.word	0x00005890


	//----- nvinfo : EIATTR_REQNTID
	.align		4
.L_81:
        /*0360*/ 	.byte	0x04, 0x10
        /*0362*/ 	.short	(.L_83 - .L_82)
.L_82:
        /*0364*/ 	.word	0x00000100
        /*0368*/ 	.word	0x00000001
        /*036c*/ 	.word	0x00000001


	//----- nvinfo : EIATTR_CRS_STACK_SIZE
	.align		4
.L_83:
        /*0370*/ 	.byte	0x04, 0x1e
        /*0372*/ 	.short	(.L_85 - .L_84)
.L_84:
        /*0374*/ 	.word	0x00000000


	//----- nvinfo : EIATTR_CBANK_PARAM_SIZE
	.align		4
.L_85:
        /*0378*/ 	.byte	0x03, 0x19
        /*037a*/ 	.short	0x0088


	//----- nvinfo : EIATTR_PARAM_CBANK
	.align		4
        /*037c*/ 	.byte	0x04, 0x0a
        /*037e*/ 	.short	(.L_87 - .L_86)
	.align		4
.L_86:
        /*0380*/ 	.word	index@(.nv.constant0.attn_fwd)
        /*0384*/ 	.short	0x0380
        /*0386*/ 	.short	0x0088


	//----- nvinfo : EIATTR_SW_WAR
	.align		4
.L_87:
        /*0388*/ 	.byte	0x04, 0x36
        /*038a*/ 	.short	(.L_89 - .L_88)
.L_88:
        /*038c*/ 	.word	0x00000008
.L_89:


//--------------------- .nv.compat                --------------------------
	.section	.nv.compat,"",@"SHT_CUDA_COMPAT_INFO"
	.align	4
        /*0000*/ 	.byte	0x02, 0x02, 0x02, 0x00, 0x02, 0x05, 0x05, 0x00, 0x02, 0x03, 0x00, 0x00, 0x02, 0x06, 0x01, 0x00


//--------------------- .nv.callgraph             --------------------------
	.section	.nv.callgraph,"",@"SHT_CUDA_CALLGRAPH"
	.align	4
	.sectionentsize	8
	.align		4
        /*0000*/ 	.word	0x00000000
	.align		4
        /*0004*/ 	.word	0xffffffff
	.align		4
        /*0008*/ 	.word	0x00000000
	.align		4
        /*000c*/ 	.word	0xfffffffe
	.align		4
        /*0010*/ 	.word	0x00000000
	.align		4
        /*0014*/ 	.word	0xfffffffd
	.align		4
        /*0018*/ 	.word	0x00000000
	.align		4
        /*001c*/ 	.word	0xfffffffc


//--------------------- .nv.constant4             --------------------------
	.section	.nv.constant4,"a",@progbits
	.align	8
	.align		8
.nv.constant4:
        /*0000*/ 	.dword	_$_str


//--------------------- .text.attn_fwd            --------------------------
	.section	.text.attn_fwd,"ax",@progbits
	.align	128
        .global         attn_fwd
        .type           attn_fwd,@function
        .size           attn_fwd,(.L_x_28 - attn_fwd)
        .other          attn_fwd,@"STO_CUDA_ENTRY STV_DEFAULT"
attn_fwd:
.text.attn_fwd:
[----:B------:R-:W0:Y:S01]  /*0000*/  LDC R1, c[0x0][0x37c] ;  /* 0x0000df00ff017b82 */ /* 0x000e220000000800 */
[----:B------:R-:W1:Y:S02]  /*0010*/  S2R R37, SR_TID.X ;  /* 0x0000000000257919 */ /* 0x000e640000002100 */
[----:B-1----:R-:W-:-:S13]  /*0020*/  ISETP.GE.U32.AND P0, PT, R37, 0x20, PT ;  /* 0x000000202500780c */ /* 0x002fda0003f06070 */
[----:B------:R-:W-:Y:S02]  /*0030*/  VOTEU.ANY UP0, P0 ;  /* 0x0000000000ff7886 */ /* 0x000fe40000000100 */
[----:B0-----:R-:W-:Y:S05]  /*0040*/  BRA.U UP0, `(.L_x_0) ;  /* 0x0000000100b87547 */ /* 0x001fea000b800000 */
[----:B------:R-:W0:Y:S01]  /*0050*/  S2UR UR6, SR_CgaCtaId ;  /* 0x00000000000679c3 */ /* 0x000e220000008800 */
[----:B------:R-:W-:Y:S01]  /*0060*/  NOP ;  /* 0x0000000000007918 */ /* 0x000fe20000000000 */
[----:B------:R-:W-:Y:S02]  /*0070*/  UMOV UR4, 0x40 ;  /* 0x0000004000047882 */ /* 0x000fe40000000000 */
[----:B0-----:R-:W-:-:S09]  /*0080*/  ULEA UR4, UR6, UR4, 0x18 ;  /* 0x0000000406047291 */ /* 0x001fd2000f8ec0ff */
[----:B------:R-:W0:Y:S01]  /*0090*/  LDS.U8 R0, [UR4] ;  /* 0x00000004ff007984 */ /* 0x000e220008000000 */
[----:B------:R-:W-:Y:S02]  /*00a0*/  UMOV UR4, 0x400 ;  /* 0x0000040000047882 */ /* 0x000fe40000000000 */
[----:B------:R-:W-:Y:S01]  /*00b0*/  ULEA UR4, UR6, UR4, 0x18 ;  /* 0x0000000406047291 */ /* 0x000fe2000f8ec0ff */
[----:B0-----:R-:W-:-:S13]  /*00c0*/  ISETP.NE.AND P0, PT, R0, RZ, PT ;  /* 0x000000ff0000720c */ /* 0x001fda0003f05270 */
[----:B------:R-:W-:Y:S05]  /*00d0*/  @P0 BRA `(.L_x_1) ;  /* 0x00000000007c0947 */ /* 0x000fea0003800000 */
[----:B------:R-:W-:-:S13]  /*00e0*/  ELECT P0, URZ, PT ;  /* 0x0000000000ff782f */ /* 0x000fda0003800000 */
[----:B------:R-:W-:Y:S05]  /*00f0*/  @!P0 BRA `(.L_x_2) ;  /* 0x0000000000848947 */ /* 0x000fea0003800000 */
[----:B------:R-:W-:Y:S01]  /*0100*/  UMOV UR5, 0x4 ;  /* 0x0000000400057882 */ /* 0x000fe20000000000 */
[----:B------:R-:W-:Y:S02]  /*0110*/  IMAD.MOV.U32 R4, RZ, RZ, 0x1 ;  /* 0x00000001ff047424 */ /* 0x000fe400078e00ff */
[----:B------:R-:W-:Y:S02]  /*0120*/  IMAD.MOV.U32 R5, RZ, RZ, 0xf ;  /* 0x0000000fff057424 */ /* 0x000fe400078e00ff */
[----:B------:R-:W-:Y:S04]  /*0130*/  DEPBAR.LE SB0, 0x36 ;  /* 0x00008d800000791a */ /* 0x000fe80000000000 */
[----:B------:R-:W0:Y:S02]  /*0140*/  UTCATOMSWS.FIND_AND_SET.ALIGN UP1, UR5, UR5 ;  /* 0x00000005000575e3 */ /* 0x000e240008020800 */
[----:B0-----:R-:W-:-:S04]  /*0150*/  PLOP3.LUT P0, PT, PT, PT, UP1, 0x80, 0x8 ;  /* 0x000000000008781c */ /* 0x001fc80003f0f018 */
[----:B------:R-:W-:-:S04]  /*0160*/  SEL R0, RZ, 0xffffffff, !P0 ;  /* 0xffffffffff007807 */ /* 0x000fc80004000000 */
[----:B------:R-:W-:Y:S01]  /*0170*/  ISETP.NE.AND P0, PT, R0, RZ, PT ;  /* 0x000000ff0000720c */ /* 0x000fe20003f05270 */
[----:B------:R-:W-:-:S12]  /*0180*/  IMAD.U32 R0, RZ, RZ, UR5 ;  /* 0x00000005ff007e24 */ /* 0x000fd8000f8e00ff */
[----:B------:R-:W-:Y:S05]  /*0190*/  @P0 BRA `(.L_x_3) ;  /* 0x0000000000240947 */ /* 0x000fea0003800000 */
.L_x_4:
[----:B------:R-:W-:Y:S05]  /*01a0*/  NANOSLEEP 0x64 ;  /* 0x000000640000795d */ /* 0x000fea0003800000 */
[----:B------:R-:W-:-:S05]  /*01b0*/  UMOV UR5, 0x4 ;  /* 0x0000000400057882 */ /* 0x000fca0000000000 */
[----:B------:R-:W-:Y:S04]  /*01c0*/  DEPBAR.LE SB0, 0x36 ;  /* 0x00008d800000791a */ /* 0x000fe80000000000 */
[----:B------:R-:W0:Y:S02]  /*01d0*/  UTCATOMSWS.FIND_AND_SET.ALIGN UP1, UR5, UR5 ;  /* 0x00000005000575e3 */ /* 0x000e240008020800 */
[----:B0-----:R-:W-:-:S04]  /*01e0*/  PLOP3.LUT P0, PT, PT, PT, UP1, 0x80, 0x8 ;  /* 0x000000000008781c */ /* 0x001fc80003f0f018 */
[----:B------:R-:W-:-:S04]  /*01f0*/  SEL R0, RZ, 0xffffffff, !P0 ;  /* 0xffffffffff007807 */ /* 0x000fc80004000000 */
[----:B------:R-:W-:Y:S01]  /*0200*/  ISETP.NE.AND P0, PT, R0, RZ, PT ;  /* 0x000000ff0000720c */ /* 0x000fe20003f05270 */
[----:B------:R-:W-:-:S12]  /*0210*/  IMAD.U32 R0, RZ, RZ, UR5 ;  /* 0x00000005ff007e24 */ /* 0x000fd8000f8e00ff */
[----:B------:R-:W-:Y:S05]  /*0220*/  @!P0 BRA `(.L_x_4) ;  /* 0xfffffffc00dc8947 */ /* 0x000fea000383ffff */
.L_x_3:
[C---:B------:R-:W-:Y:S01]  /*0230*/  VIADD R3, R0.reuse, 0x10 ;  /* 0x0000001000037836 */ /* 0x040fe20000000000 */
[----:B------:R-:W-:Y:S01]  /*0240*/  UMOV UR5, 0x50 ;  /* 0x0000005000057882 */ /* 0x000fe20000000000 */
[----:B------:R-:W-:Y:S01]  /*0250*/  SHF.L.U32 R2, R5, R0, RZ ;  /* 0x0000000005027219 */ /* 0x000fe200000006ff */
[----:B------:R-:W-:Y:S01]  /*0260*/  ULEA UR5, UR6, UR5, 0x18 ;  /* 0x0000000506057291 */ /* 0x000fe2000f8ec0ff */
[----:B------:R-:W-:Y:S02]  /*0270*/  SHF.L.U32 R0, R0, 0x5, RZ ;  /* 0x0000000500007819 */ /* 0x000fe400000006ff */
[----:B------:R-:W-:-:S04]  /*0280*/  SHF.L.U32 R3, R4, R3, RZ ;  /* 0x0000000304037219 */ /* 0x000fc800000006ff */
[----:B------:R-:W-:-:S05]  /*0290*/  LOP3.LUT R2, R3, R2, RZ, 0xfc, !PT ;  /* 0x0000000203027212 */ /* 0x000fca00078efcff */
[----:B------:R0:W-:Y:S04]  /*02a0*/  ATOMS.OR RZ, [UR5], R2 ;  /* 0x00000002ffff798c */ /* 0x0001e8000b000005 */
[----:B------:R0:W-:Y:S01]  /*02b0*/  STS [UR4], R0 ;  /* 0x00000000ff007988 */ /* 0x0001e20008000804 */
[----:B------:R-:W-:Y:S05]  /*02c0*/  BRA `(.L_x_2) ;  /* 0x0000000000107947 */ /* 0x000fea0003800000 */
.L_x_1:
[----:B------:R-:W-:Y:S01]  /*02d0*/  IMAD.MOV.U32 R0, RZ, RZ, -0x1 ;  /* 0xffffffffff007424 */ /* 0x000fe200078e00ff */
[----:B------:R-:W-:-:S04]  /*02e0*/  MOV R2, 0x310 ;  /* 0x0000031000027802 */ /* 0x000fc80000000f00 */
[----:B------:R0:W-:Y:S03]  /*02f0*/  STS [UR4], R0 ;  /* 0x00000000ff007988 */ /* 0x0001e60008000804 */
[----:B0-----:R-:W-:Y:S05]  /*0300*/  CALL.REL.NOINC `($__internal_1_$__cuda_sm10x_tcgen05_guardrail_trap_phase_invalid_during_alloc) ;  /* 0x0000005400a07944 */ /* 0x001fea0003c00000 */
.L_x_2:
[----:B------:R-:W-:Y:S05]  /*0310*/  WARPSYNC.ALL ;  /* 0x0000000000007948 */ /* 0x000fea0003800000 */
[----:B------:R-:W-:Y:S01]  /*0320*/  NOP ;  /* 0x0000000000007918 */ /* 0x000fe20000000000 */
.L_x_0:
[----:B------:R-:W1:Y:S01]  /*0330*/  S2UR UR6, SR_CTAID.X ;  /* 0x00000000000679c3 */ /* 0x000e620000002500 */
[----:B------:R-:W2:Y:S01]  /*0340*/  LDCU.64 UR4, c[0x0][0x3b0] ;  /* 0x00007600ff0477ac */ /* 0x000ea20008000a00 */
[----:B0-----:R-:W-:Y:S01]  /*0350*/  SHF.R.U32.HI R2, RZ, 0x6, R37 ;  /* 0x00000006ff027819 */ /* 0x001fe20000011625 */
[----:B------:R-:W-:-:S03]  /*0360*/  UMOV UR10, 0x400 ;  /* 0x00000400000a7882 */ /* 0x000fc60000000000 */
[----:B------:R-:W-:Y:S01]  /*0370*/  SGXT.U32 R2, R2, 0x2 ;  /* 0x000000020202781a */ /* 0x000fe20000000000 */
[----:B------:R-:W0:Y:S01]  /*0380*/  LDCU.64 UR28, c[0x0][0x358] ;  /* 0x00006b00ff1c77ac */ /* 0x000e220008000a00 */
[----:B------:R-:W3:Y:S08]  /*0390*/  S2UR UR7, SR_CgaCtaId ;  /* 0x00000000000779c3 */ /* 0x000ef00000008800 */
[----:B------:R-:W2:Y:S08]  /*03a0*/  S2UR UR8, SR_CTAID.Y ;  /* 0x00000000000879c3 */ /* 0x000eb00000002600 */
[----:B------:R-:W4:Y:S01]  /*03b0*/  LDC R4, c[0x0][0x3b8] ;  /* 0x0000ee00ff047b82 */ /* 0x000f220000000800 */
[----:B-1----:R-:W-:-:S06]  /*03c0*/  USHF.L.U32 UR6, UR6, 0x6, URZ ;  /* 0x0000000606067899 */ /* 0x002fcc00080006ff */
[----:B------:R-:W-:Y:S01]  /*03d0*/  IMAD.U32 R36, RZ, RZ, UR6 ;  /* 0x00000006ff247e24 */ /* 0x000fe2000f8e00ff */
[----:B------:R-:W1:Y:S01]  /*03e0*/  LDC.64 R10, c[0x0][0x380] ;  /* 0x0000e000ff0a7b82 */ /* 0x000e620000000a00 */
[----:B---3--:R-:W-:-:S07]  /*03f0*/  ULEA UR10, UR7, UR10, 0x18 ;  /* 0x0000000a070a7291 */ /* 0x008fce000f8ec0ff */
[----:B------:R-:W-:Y:S01]  /*0400*/  BAR.SYNC.DEFER_BLOCKING 0x0 ;  /* 0x0000000000007b1d */ /* 0x000fe20000010000 */
[----:B------:R-:W-:Y:S01]  /*0410*/  LOP3.LUT R36, R36, 0x3f, R37, 0xf8, !PT ;  /* 0x0000003f24247812 */ /* 0x000fe200078ef825 */
[----:B--2---:R-:W-:-:S04]  /*0420*/  UIMAD UR4, UR8, UR4, URZ ;  /* 0x00000004080472a4 */ /* 0x004fc8000f8e02ff */
[----:B------:R-:W-:Y:S02]  /*0430*/  IMAD R0, R36, UR5, RZ ;  /* 0x0000000524007c24 */ /* 0x000fe4000f8e02ff */
[----:B------:R-:W2:Y:S01]  /*0440*/  LDC.64 R14, c[0x0][0x3c0] ;  /* 0x0000f000ff0e7b82 */ /* 0x000ea20000000a00 */
[----:B------:R-:W-:Y:S01]  /*0450*/  USHF.L.U32 UR9, UR4, 0x1, URZ ;  /* 0x0000000104097899 */ /* 0x000fe200080006ff */
[C---:B------:R-:W-:Y:S01]  /*0460*/  IMAD.SHL.U32 R3, R0.reuse, 0x2, RZ ;  /* 0x0000000200037824 */ /* 0x040fe200078e00ff */
[----:B------:R-:W-:Y:S01]  /*0470*/  UIMAD.WIDE UR4, UR4, 0x2, URZ ;  /* 0x00000002040478a5 */ /* 0x000fe2000f8e02ff */
[----:B------:R-:W-:-:S04]  /*0480*/  IMAD.HI R0, R0, 0x2, RZ ;  /* 0x0000000200007827 */ /* 0x000fc800078e02ff */
[----:B------:R-:W3:Y:S01]  /*0490*/  LDC.64 R16, c[0x0][0x388] ;  /* 0x0000e200ff107b82 */ /* 0x000ee20000000a00 */
[----:B----4-:R-:W-:-:S04]  /*04a0*/  IMAD R5, R2, R4, RZ ;  /* 0x0000000402057224 */ /* 0x010fc800078e02ff */
[C---:B------:R-:W-:Y:S01]  /*04b0*/  IMAD R7, R4.reuse, 0x4, R5 ;  /* 0x0000000404077824 */ /* 0x040fe200078e0205 */
[----:B-1----:R-:W-:Y:S01]  /*04c0*/  IADD3 R8, P0, P1, R3, UR9, R10 ;  /* 0x0000000903087c10 */ /* 0x002fe2000f91e00a */
[----:B------:R-:W1:Y:S01]  /*04d0*/  LDCU UR4, c[0x0][0x3c8] ;  /* 0x00007900ff0477ac */ /* 0x000e620008000800 */
[----:B------:R-:W4:Y:S02]  /*04e0*/  LDS R13, [UR10] ;  /* 0x0000000aff0d7984 */ /* 0x000f240008000800 */
[----:B------:R-:W-:Y:S02]  /*04f0*/  LEA R9, R4, R7, 0x2 ;  /* 0x0000000704097211 */ /* 0x000fe400078e10ff */
[----:B------:R-:W-:Y:S01]  /*0500*/  IADD3.X R10, PT, PT, R0, UR5, R11, P0, P1 ;  /* 0x00000005000a7c10 */ /* 0x000fe200087e240b */
[----:B------:R-:W-:Y:S01]  /*0510*/  BAR.SYNC.DEFER_BLOCKING 0x0 ;  /* 0x0000000000007b1d */ /* 0x000fe20000010000 */
[-C--:B------:R-:W-:Y:S01]  /*0520*/  LEA R2, P0, R5, R8.reuse, 0x1 ;  /* 0x0000000805027211 */ /* 0x080fe200078008ff */
[----:B------:R-:W-:Y:S01]  /*0530*/  IMAD R0, R4, 0x4, R9 ;  /* 0x0000000404007824 */ /* 0x000fe200078e0209 */
[----:B------:R-:W-:-:S02]  /*0540*/  LEA R4, P1, R7, R8, 0x1 ;  /* 0x0000000807047211 */ /* 0x000fc400078208ff */
[-C--:B------:R-:W-:Y:S02]  /*0550*/  LEA R6, P2, R9, R8.reuse, 0x1 ;  /* 0x0000000809067211 */ /* 0x080fe400078408ff */
[----:B------:R-:W-:Y:S02]  /*0560*/  LEA R8, P3, R0, R8, 0x1 ;  /* 0x0000000800087211 */ /* 0x000fe400078608ff */
[-C--:B------:R-:W-:Y:S02]  /*0570*/  LEA.HI.X.SX32 R3, R5, R10.reuse, 0x1, P0 ;  /* 0x0000000a05037211 */ /* 0x080fe400000f0eff */
[-C--:B------:R-:W-:Y:S02]  /*0580*/  LEA.HI.X.SX32 R5, R7, R10.reuse, 0x1, P1 ;  /* 0x0000000a07057211 */ /* 0x080fe400008f0eff */
[----:B------:R-:W-:Y:S02]  /*0590*/  SHF.R.U32.HI R12, RZ, 0x4, R37 ;  /* 0x00000004ff0c7819 */ /* 0x000fe40000011625 */
[----:B------:R-:W-:-:S02]  /*05a0*/  LEA.HI.X.SX32 R7, R9, R10, 0x1, P2 ;  /* 0x0000000a09077211 */ /* 0x000fc400010f0eff */
[----:B------:R-:W-:Y:S02]  /*05b0*/  LEA.HI.X.SX32 R9, R0, R10, 0x1, P3 ;  /* 0x0000000a00097211 */ /* 0x000fe400018f0eff */
[----:B------:R-:W-:Y:S02]  /*05c0*/  LOP3.LUT R0, R37, 0xf, RZ, 0xc0, !PT ;  /* 0x0000000f25007812 */ /* 0x000fe400078ec0ff */
[----:B------:R-:W-:-:S03]  /*05d0*/  SGXT.U32 R12, R12, 0x4 ;  /* 0x000000040c0c781a */ /* 0x000fc60000000000 */
[----:B-1----:R-:W-:Y:S01]  /*05e0*/  IMAD R10, R0, UR4, RZ ;  /* 0x00000004000a7c24 */ /* 0x002fe2000f8e02ff */
[----:B0-----:R0:W5:Y:S01]  /*05f0*/  LDG.E.U16 R11, desc[UR28][R2.64] ;  /* 0x0000001c020b7981 */ /* 0x001162000c1e1500 */
[----:B--2---:R-:W-:Y:S02]  /*0600*/  IMAD R0, R14, UR8, RZ ;  /* 0x000000080e007c24 */ /* 0x004fe4000f8e02ff */
[----:B------:R-:W-:Y:S01]  /*0610*/  IMAD R12, R12, R15, RZ ;  /* 0x0000000f0c0c7224 */ /* 0x000fe200078e02ff */
[----:B------:R1:W5:Y:S04]  /*0620*/  LDG.E.U16 R7, desc[UR28][R6.64] ;  /* 0x0000001c06077981 */ /* 0x000368000c1e1500 */
[----:B------:R2:W5:Y:S01]  /*0630*/  LDG.E.U16 R5, desc[UR28][R4.64] ;  /* 0x0000001c04057981 */ /* 0x000562000c1e1500 */
[----:B0-----:R-:W-:-:S02]  /*0640*/  IMAD.SHL.U32 R2, R10, 0x2, RZ ;  /* 0x000000020a027824 */ /* 0x001fc400078e00ff */
[----:B------:R-:W-:Y:S01]  /*0650*/  IMAD.SHL.U32 R3, R0, 0x2, RZ ;  /* 0x0000000200037824 */ /* 0x000fe200078e00ff */
[----:B------:R0:W5:Y:S01]  /*0660*/  LDG.E.U16 R9, desc[UR28][R8.64] ;  /* 0x0000001c08097981 */ /* 0x000162000c1e1500 */
[----:B-1----:R-:W-:Y:S02]  /*0670*/  IMAD R6, R15, 0x10, R12 ;  /* 0x000000100f067824 */ /* 0x002fe400078e020c */
[----:B------:R-:W-:Y:S01]  /*0680*/  IMAD.HI R10, R10, 0x2, RZ ;  /* 0x000000020a0a7827 */ /* 0x000fe200078e02ff */
[----:B--2---:R-:W-:-:S03]  /*0690*/  SHF.R.U32.HI R4, RZ, 0x5, R37 ;  /* 0x00000005ff047819 */ /* 0x004fc60000011625 */
[----:B------:R-:W-:Y:S01]  /*06a0*/  IMAD.HI R0, R0, 0x2, RZ ;  /* 0x0000000200007827 */ /* 0x000fe200078e02ff */
[----:B---3--:R-:W-:Y:S02]  /*06b0*/  IADD3 R41, P0, P1, R2, R16, R3 ;  /* 0x0000001002297210 */ /* 0x008fe4000791e003 */
[----:B0-----:R-:W-:Y:S02]  /*06c0*/  LEA R8, R15, R6, 0x4 ;  /* 0x000000060f087211 */ /* 0x001fe400078e20ff */
[----:B------:R-:W-:Y:S02]  /*06d0*/  R2UR UR20, R4 ;  /* 0x00000000041472ca */ /* 0x000fe400000e0000 */
[----:B----4-:R-:W-:Y:S02]  /*06e0*/  R2UR UR9, R13 ;  /* 0x000000000d0972ca */ /* 0x010fe400000e0000 */
[----:B------:R-:W-:Y:S02]  /*06f0*/  LEA.HI R4, R37, 0x70, RZ, 0x1c ;  /* 0x0000007025047811 */ /* 0x000fe400078fe0ff */
[----:B------:R-:W-:Y:S01]  /*0700*/  IADD3.X R13, PT, PT, R10, R17, R0, P0, P1 ;  /* 0x000000110a0d7210 */ /* 0x000fe200007e2400 */
[----:B------:R-:W-:Y:S01]  /*0710*/  IMAD R10, R15, 0x20, R8 ;  /* 0x000000200f0a7824 */ /* 0x000fe200078e0208 */
[C---:B------:R-:W-:Y:S01]  /*0720*/  LEA.HI R2, R37.reuse, 0x30, RZ, 0x1c ;  /* 0x0000003025027811 */ /* 0x040fe200078fe0ff */
[----:B------:R-:W-:Y:S01]  /*0730*/  IMAD R4, R4, R15, RZ ;  /* 0x0000000f04047224 */ /* 0x000fe200078e02ff */
[----:B------:R-:W-:Y:S01]  /*0740*/  LOP3.LUT R0, R37, 0xc0, RZ, 0xc0, !PT ;  /* 0x000000c025007812 */ /* 0x000fe200078ec0ff */
[----:B------:R-:W-:-:S02]  /*0750*/  IMAD R14, R15, 0x10, R10 ;  /* 0x000000100f0e7824 */ /* 0x000fc400078e020a */
[----:B------:R-:W-:Y:S01]  /*0760*/  IMAD R2, R2, R15, RZ ;  /* 0x0000000f02027224 */ /* 0x000fe200078e02ff */
[----:B------:R-:W-:Y:S01]  /*0770*/  SHF.R.U32.HI R16, RZ, 0x2, R0 ;  /* 0x00000002ff107819 */ /* 0x000fe20000011600 */
[----:B------:R-:W-:Y:S01]  /*0780*/  IMAD R0, R15, 0x10, R14 ;  /* 0x000000100f007824 */ /* 0x000fe200078e020e */
[-C--:B------:R-:W-:Y:S01]  /*0790*/  LEA R48, P4, R4, R41.reuse, 0x1 ;  /* 0x0000002904307211 */ /* 0x080fe200078808ff */
[----:B------:R-:W-:Y:S01]  /*07a0*/  IMAD.SHL.U32 R3, R37, 0x2, RZ ;  /* 0x0000000225037824 */ /* 0x000fe200078e00ff */
[-C--:B------:R-:W-:Y:S02]  /*07b0*/  LEA R54, P0, R12, R41.reuse, 0x1 ;  /* 0x000000290c367211 */ /* 0x080fe400078008ff */
[-C--:B------:R-:W-:Y:S02]  /*07c0*/  LEA R52, P2, R6, R41.reuse, 0x1 ;  /* 0x0000002906347211 */ /* 0x080fe400078408ff */
[----:B------:R-:W-:Y:S02]  /*07d0*/  LEA R50, P3, R2, R41, 0x1 ;  /* 0x0000002902327211 */ /* 0x000fe400078608ff */
[----:B------:R-:W-:-:S02]  /*07e0*/  LEA.HI.X.SX32 R49, R4, R13, 0x1, P4 ;  /* 0x0000000d04317211 */ /* 0x000fc400020f0eff */
[-C--:B------:R-:W-:Y:S02]  /*07f0*/  LEA.HI.X.SX32 R55, R12, R13.reuse, 0x1, P0 ;  /* 0x0000000d0c377211 */ /* 0x080fe400000f0eff */
[-C--:B------:R-:W-:Y:S02]  /*0800*/  LEA.HI.X.SX32 R53, R6, R13.reuse, 0x1, P2 ;  /* 0x0000000d06357211 */ /* 0x080fe400010f0eff */
[----:B------:R-:W-:Y:S02]  /*0810*/  LEA.HI.X.SX32 R51, R2, R13, 0x1, P3 ;  /* 0x0000000d02337211 */ /* 0x000fe400018f0eff */
[-C--:B------:R-:W-:Y:S02]  /*0820*/  LEA R40, P4, R0, R41.reuse, 0x1 ;  /* 0x0000002900287211 */ /* 0x080fe400078808ff */
[----:B------:R-:W-:Y:S02]  /*0830*/  LOP3.LUT R16, R16, 0x1fe, R3, 0x78, !PT ;  /* 0x000001fe10107812 */ /* 0x000fe400078e7803 */
[----:B------:R-:W-:-:S02]  /*0840*/  LEA R46, P0, R8, R41, 0x1 ;  /* 0x00000029082e7211 */ /* 0x000fc400078008ff */
[-C--:B------:R-:W-:Y:S02]  /*0850*/  LEA R44, P2, R10, R41.reuse, 0x1 ;  /* 0x000000290a2c7211 */ /* 0x080fe400078408ff */
[----:B------:R-:W-:Y:S02]  /*0860*/  LEA R42, P3, R14, R41, 0x1 ;  /* 0x000000290e2a7211 */ /* 0x000fe400078608ff */
[-C--:B------:R-:W-:Y:S02]  /*0870*/  LEA.HI.X.SX32 R41, R0, R13.reuse, 0x1, P4 ;  /* 0x0000000d00297211 */ /* 0x080fe400020f0eff */
[----:B------:R-:W-:Y:S02]  /*0880*/  LOP3.LUT P1, RZ, R37, 0xff, RZ, 0xc0, !PT ;  /* 0x000000ff25ff7812 */ /* 0x000fe4000782c0ff */
[-C--:B------:R-:W-:Y:S02]  /*0890*/  LEA.HI.X.SX32 R47, R8, R13.reuse, 0x1, P0 ;  /* 0x0000000d082f7211 */ /* 0x080fe400000f0eff */
[----:B------:R-:W-:-:S02]  /*08a0*/  LEA.HI.X.SX32 R45, R10, R13, 0x1, P2 ;  /* 0x0000000d0a2d7211 */ /* 0x000fc400010f0eff */
[----:B------:R-:W-:Y:S02]  /*08b0*/  LEA.HI.X.SX32 R43, R14, R13, 0x1, P3 ;  /* 0x0000000d0e2b7211 */ /* 0x000fe400018f0eff */
[----:B------:R-:W-:Y:S01]  /*08c0*/  LOP3.LUT R0, R16, 0x40, RZ, 0x3c, !PT ;  /* 0x0000004010007812 */ /* 0x000fe200078e3cff */
[----:B------:R-:W-:Y:S01]  /*08d0*/  USHF.L.U32 UR4, UR20, 0x15, URZ ;  /* 0x0000001514047899 */ /* 0x000fe200080006ff */
[----:B------:R-:W-:Y:S11]  /*08e0*/  BRA.U UP0, `(.L_x_5) ;  /* 0x0000000100187547 */ /* 0x000ff6000b800000 */
[----:B------:R-:W-:Y:S01]  /*08f0*/  ELECT P0, URZ, PT ;  /* 0x0000000000ff782f */ /* 0x000fe20003800000 */
[----:B------:R-:W-:Y:S01]  /*0900*/  HFMA2 R2, -RZ, RZ, 0, 5.9604644775390625e-08 ;  /* 0x00000001ff027431 */ /* 0x000fe200000001ff */
[----:B------:R-:W-:Y:S01]  /*0910*/  UMOV UR5, 0x40 ;  /* 0x0000004000057882 */ /* 0x000fe20000000000 */
[----:B------:R-:W-:Y:S01]  /*0920*/  UVIRTCOUNT.DEALLOC.SMPOOL 0x80 ;  /* 0x000000800000784c */ /* 0x000fe20000000000 */
[----:B------:R-:W-:-:S09]  /*0930*/  ULEA UR5, UR7, UR5, 0x18 ;  /* 0x0000000507057291 */ /* 0x000fd2000f8ec0ff */
[----:B------:R0:W-:Y:S03]  /*0940*/  @P0 STS.U8 [UR5], R2 ;  /* 0x00000002ff000988 */ /* 0x0001e60008000005 */
.L_x_5:
[----:B------:R-:W-:Y:S01]  /*0950*/  ULOP3.LUT UR18, UR4, 0x600000, URZ, 0xc0, !UPT ;  /* 0x0060000004127892 */ /* 0x000fe2000f8ec0ff */
[----:B-----5:R-:W-:Y:S01]  /*0960*/  STS.U16 [R16+UR10+0x3000], R11 ;  /* 0x0030000b10007988 */ /* 0x020fe2000800040a */
[----:B------:R-:W-:Y:S01]  /*0970*/  ULOP3.LUT UR19, UR20, 0x4, URZ, 0xc0, !UPT ;  /* 0x0000000414137892 */ /* 0x000fe2000f8ec0ff */
[----:B------:R-:W-:Y:S01]  /*0980*/  PRMT R13, RZ, 0x7610, R13 ;  /* 0x00007610ff0d7816 */ /* 0x000fe2000000000d */
[----:B------:R-:W-:Y:S01]  /*0990*/  UIADD3 UR11, UPT, UPT, UR9, UR18, URZ ;  /* 0x00000012090b7290 */ /* 0x000fe2000fffe0ff */
[----:B------:R1:W-:Y:S01]  /*09a0*/  STS.U16 [R16+UR10+0x3400], R7 ;  /* 0x0034000710007988 */ /* 0x0003e2000800040a */
[----:B------:R-:W-:Y:S01]  /*09b0*/  VOTEU.ALL UP1, P1 ;  /* 0x0000000000ff7886 */ /* 0x000fe20000820000 */
[----:B------:R-:W-:Y:S01]  /*09c0*/  UMOV UR5, 0x1 ;  /* 0x0000000100057882 */ /* 0x000fe20000000000 */
[----:B------:R-:W-:Y:S01]  /*09d0*/  ULEA UR11, UR19, UR11, 0x1 ;  /* 0x0000000b130b7291 */ /* 0x000fe2000f8e08ff */
[----:B------:R2:W-:Y:S01]  /*09e0*/  STS.U16 [R0+UR10+0x3200], R5 ;  /* 0x0032000500007988 */ /* 0x0005e2000800040a */
[----:B------:R-:W-:-:S02]  /*09f0*/  UIADD3 UR13, UPT, UPT, UR10, 0x3800, URZ ;  /* 0x000038000a0d7890 */ /* 0x000fc4000fffe0ff */
[----:B------:R-:W-:-:S04]  /*0a00*/  @!UP1 UIADD3 UR14, UPT, UPT, -UR5, 0x100000, URZ ;  /* 0x00100000050e9890 */ /* 0x000fc8000fffe1ff */
[----:B------:R-:W-:Y:S02]  /*0a10*/  @!UP1 USHF.L.U32 UR15, UR14, 0xb, URZ ;  /* 0x0000000b0e0f9899 */ /* 0x000fe400080006ff */
[----:B------:R-:W-:Y:S01]  /*0a20*/  @!UP1 USHF.L.U32 UR14, UR14, 0x1, URZ ;  /* 0x000000010e0e9899 */ /* 0x000fe200080006ff */
[----:B------:R-:W-:Y:S01]  /*0a30*/  VOTEU.ALL UP2, P1 ;  /* 0x0000000000ff7886 */ /* 0x000fe20000840000 */
[----:B------:R3:W-:Y:S01]  /*0a40*/  STS.U16 [R0+UR10+0x3600], R9 ;  /* 0x0036000900007988 */ /* 0x0007e2000800040a */
[----:B------:R-:W-:Y:S01]  /*0a50*/  UIADD3 UR31, UPT, UPT, UR6, 0x40, URZ ;  /* 0x00000040061f7890 */ /* 0x000fe2000fffe0ff */
[----:B------:R-:W-:Y:S01]  /*0a60*/  PRMT R15, RZ, 0x7610, R15 ;  /* 0x00007610ff0f7816 */ /* 0x000fe2000000000f */
[----:B------:R-:W-:Y:S01]  /*0a70*/  STTM.16dp32bit_t0_t15.x4 tmem[UR11], RZ ;  /* 0x000000ff000079ed */ /* 0x000fe2000890000b */
[----:B------:R-:W-:Y:S01]  /*0a80*/  STTM.16dp32bit_t16_t31.x4 tmem[UR11+0x4], RZ ;  /* 0x000004ff000079ed */ /* 0x000fe2000892000b */
[----:B------:R-:W4:Y:S02]  /*0a90*/  FENCE.VIEW.ASYNC.T ;  /* 0x00000000000073c6 */ /* 0x000f240000000200 */
[----:B----4-:R-:W-:Y:S01]  /*0aa0*/  BAR.SYNC.DEFER_BLOCKING 0x0 ;  /* 0x0000000000007b1d */ /* 0x010fe20000010000 */
[----:B------:R-:W-:-:S02]  /*0ab0*/  ISETP.LT.AND P2, PT, RZ, UR31, PT ;  /* 0x0000001fff007c0c */ /* 0x000fc4000bf41270 */
[----:B-1----:R-:W-:Y:S02]  /*0ac0*/  PRMT R7, RZ, 0x7610, R7 ;  /* 0x00007610ff077816 */ /* 0x002fe40000000007 */
[----:B--2---:R-:W-:Y:S02]  /*0ad0*/  PRMT R5, RZ, 0x7610, R5 ;  /* 0x00007610ff057816 */ /* 0x004fe40000000005 */
[----:B------:R-:W-:Y:S02]  /*0ae0*/  PRMT R11, RZ, 0x7610, R11 ;  /* 0x00007610ff0b7816 */ /* 0x000fe4000000000b */
[----:B---3--:R-:W-:Y:S02]  /*0af0*/  PRMT R9, RZ, 0x7610, R9 ;  /* 0x00007610ff097816 */ /* 0x008fe40000000009 */
[----:B------:R-:W-:Y:S01]  /*0b00*/  PRMT R17, RZ, 0x7610, R17 ;  /* 0x00007610ff117816 */ /* 0x000fe20000000011 */
[----:B------:R-:W1:Y:S02]  /*0b10*/  FENCE.VIEW.ASYNC.S ;  /* 0x00000000000073c6 */ /* 0x000e640000000000 */
[----:B-1----:R1:W2:Y:S02]  /*0b20*/  @!UP2 SYNCS.EXCH.64 URZ, [UR13], UR14 ;  /* 0x0000000e0dffa5b2 */ /* 0x0022a40008000100 */
[----:B--2---:R-:W-:Y:S01]  /*0b30*/  BAR.SYNC.DEFER_BLOCKING 0x0 ;  /* 0x0000000000007b1d */ /* 0x004fe20000010000 */
[----:B------:R-:W-:-:S05]  /*0b40*/  PRMT R19, RZ, 0x7610, R19 ;  /* 0x00007610ff137816 */ /* 0x000fca0000000013 */
[----:B------:R-:W2:Y:S04]  /*0b50*/  @P2 LDG.E.U16 R13, desc[UR28][R54.64] ;  /* 0x0000001c360d2981 */ /* 0x000ea8000c1e1500 */
[----:B------:R-:W3:Y:S04]  /*0b60*/  @P2 LDG.E.U16 R15, desc[UR28][R52.64] ;  /* 0x0000001c340f2981 */ /* 0x000ee8000c1e1500 */
[----:B------:R-:W4:Y:S04]  /*0b70*/  @P2 LDG.E.U16 R7, desc[UR28][R46.64] ;  /* 0x0000001c2e072981 */ /* 0x000f28000c1e1500 */
[----:B------:R-:W4:Y:S04]  /*0b80*/  @P2 LDG.E.U16 R5, desc[UR28][R50.64] ;  /* 0x0000001c32052981 */ /* 0x000f28000c1e1500 */
[----:B------:R-:W4:Y:S04]  /*0b90*/  @P2 LDG.E.U16 R11, desc[UR28][R44.64] ;  /* 0x0000001c2c0b2981 */ /* 0x000f28000c1e1500 */
[----:B------:R-:W4:Y:S04]  /*0ba0*/  @P2 LDG.E.U16 R9, desc[UR28][R42.64] ;  /* 0x0000001c2a092981 */ /* 0x000f28000c1e1500 */
[----:B------:R-:W4:Y:S04]  /*0bb0*/  @P2 LDG.E.U16 R17, desc[UR28][R40.64] ;  /* 0x0000001c28112981 */ /* 0x000f28000c1e1500 */
[----:B------:R-:W4:Y:S01]  /*0bc0*/  @P2 LDG.E.U16 R19, desc[UR28][R48.64] ;  /* 0x0000001c30132981 */ /* 0x000f22000c1e1500 */
[----:B------:R-:W-:Y:S01]  /*0bd0*/  SHF.R.S32.HI R0, RZ, 0x6, R37 ;  /* 0x00000006ff007819 */ /* 0x000fe20000011425 */
[----:B------:R-:W-:Y:S01]  /*0be0*/  VOTEU.ALL UP2, P1 ;  /* 0x0000000000ff7886 */ /* 0x000fe20000840000 */
[----:B-1----:R-:W-:-:S04]  /*0bf0*/  @!UP1 UIADD3 UR14, UPT, UPT, -UR5, 0x100000, URZ ;  /* 0x00100000050e9890 */ /* 0x002fc8000fffe1ff */
[----:B------:R-:W-:Y:S02]  /*0c00*/  @!UP1 USHF.L.U32 UR15, UR14, 0xb, URZ ;  /* 0x0000000b0e0f9899 */ /* 0x000fe400080006ff */
[----:B------:R-:W-:Y:S02]  /*0c10*/  @!UP1 USHF.L.U32 UR14, UR14, 0x1, URZ ;  /* 0x000000010e0e9899 */ /* 0x000fe400080006ff */
[----:B------:R-:W-:Y:S01]  /*0c20*/  UIADD3 UR30, UPT, UPT, UR9, 0x100000, URZ ;  /* 0x00100000091e7890 */ /* 0x000fe2000fffe0ff */
[----:B------:R-:W-:Y:S01]  /*0c30*/  SGXT R0, R0, 0x1 ;  /* 0x000000010000781a */ /* 0x000fe20000000200 */
[----:B------:R-:W-:Y:S02]  /*0c40*/  UIADD3 UR7, UPT, UPT, UR10, 0x1000, URZ ;  /* 0x000010000a077890 */ /* 0x000fe4000fffe0ff */
[----:B------:R-:W-:-:S04]  /*0c50*/  @!UP1 UIADD3 UR4, UPT, UPT, -UR5, 0x100000, URZ ;  /* 0x0010000005049890 */ /* 0x000fc8000fffe1ff */
[----:B------:R-:W-:Y:S02]  /*0c60*/  @!UP1 USHF.L.U32 UR5, UR4, 0xb, URZ ;  /* 0x0000000b04059899 */ /* 0x000fe400080006ff */
[----:B------:R-:W-:Y:S02]  /*0c70*/  @!UP1 USHF.L.U32 UR4, UR4, 0x1, URZ ;  /* 0x0000000104049899 */ /* 0x000fe400080006ff */
[----:B------:R-:W-:Y:S01]  /*0c80*/  UIADD3 UR12, UPT, UPT, UR18, UR30, URZ ;  /* 0x0000001e120c7290 */ /* 0x000fe2000fffe0ff */
[----:B------:R-:W-:Y:S02]  /*0c90*/  LOP3.LUT R0, R0, 0x90, RZ, 0xc0, !PT ;  /* 0x0000009000007812 */ /* 0x000fe400078ec0ff */
[----:B------:R-:W-:Y:S01]  /*0ca0*/  ISETP.EQ.U32.AND P3, PT, RZ, UR20, P2 ;  /* 0x00000014ff007c0c */ /* 0x000fe20009762070 */
[----:B------:R-:W-:Y:S01]  /*0cb0*/  ULEA UR12, UR19, UR12, 0x4 ;  /* 0x0000000c130c7291 */ /* 0x000fe2000f8e20ff */
[----:B0-----:R-:W-:Y:S01]  /*0cc0*/  LOP3.LUT R2, R0, 0x17e, R3, 0x78, !PT ;  /* 0x0000017e00027812 */ /* 0x001fe200078e7803 */
[----:B------:R0:W1:Y:S01]  /*0cd0*/  @!UP2 SYNCS.EXCH.64 URZ, [UR10+0x3808], UR14 ;  /* 0x0038080e0affa5b2 */ /* 0x0000620008000100 */
[----:B------:R-:W-:-:S03]  /*0ce0*/  VOTEU.ALL UP2, P1 ;  /* 0x0000000000ff7886 */ /* 0x000fc60000840000 */
[----:B--2---:R0:W-:Y:S04]  /*0cf0*/  STS.U16 [R2+UR10], R13 ;  /* 0x0000000d02007988 */ /* 0x0041e8000800040a */
[----:B---3--:R0:W-:Y:S04]  /*0d00*/  STS.U16 [R2+UR10+0x200], R15 ;  /* 0x0002000f02007988 */ /* 0x0081e8000800040a */
[----:B----4-:R0:W-:Y:S04]  /*0d10*/  STS.U16 [R2+UR10+0x400], R7 ;  /* 0x0004000702007988 */ /* 0x0101e8000800040a */
[----:B------:R0:W-:Y:S04]  /*0d20*/  STS.U16 [R2+UR10+0x600], R5 ;  /* 0x0006000502007988 */ /* 0x0001e8000800040a */
[----:B------:R0:W-:Y:S04]  /*0d30*/  STS.U16 [R2+UR10+0x800], R11 ;  /* 0x0008000b02007988 */ /* 0x0001e8000800040a */
[----:B------:R0:W-:Y:S04]  /*0d40*/  STS.U16 [R2+UR10+0xa00], R9 ;  /* 0x000a000902007988 */ /* 0x0001e8000800040a */
[----:B------:R0:W-:Y:S04]  /*0d50*/  STS.U16 [R2+UR10+0xc00], R17 ;  /* 0x000c001102007988 */ /* 0x0001e8000800040a */
[----:B------:R0:W-:Y:S01]  /*0d60*/  STS.U16 [R2+UR10+0xe00], R19 ;  /* 0x000e001302007988 */ /* 0x0001e2000800040a */
[----:B-1----:R1:W-:Y:S06]  /*0d70*/  MEMBAR.ALL.CTA ;  /* 0x0000000000007992 */ /* 0x0023ec0000008000 */
[----:B-1----:R-:W-:Y:S04]  /*0d80*/  FENCE.VIEW.ASYNC.S ;  /* 0x00000000000073c6 */ /* 0x002fe80000000000 */
[----:B------:R-:W1:Y:S02]  /*0d90*/  FENCE.VIEW.ASYNC.S ;  /* 0x00000000000073c6 */ /* 0x000e640000000000 */
[----:B-1----:R0:W1:Y:S02]  /*0da0*/  @!UP2 SYNCS.EXCH.64 URZ, [UR10+0x1000], UR4 ;  /* 0x001000040affa5b2 */ /* 0x0020640008000100 */
[----:B-1----:R-:W-:Y:S06]  /*0db0*/  BAR.SYNC.DEFER_BLOCKING 0x0 ;  /* 0x0000000000007b1d */ /* 0x002fec0000010000 */
[----:B0-----:R-:W-:Y:S05]  /*0dc0*/  @!P3 BRA `(.L_x_6) ;  /* 0x00000000003cb947 */ /* 0x001fea0003800000 */
[----:B------:R-:W-:Y:S02]  /*0dd0*/  UIADD3 UR4, UPT, UPT, UR10, 0x3000, URZ ;  /* 0x000030000a047890 */ /* 0x000fe4000fffe0ff */
[----:B------:R-:W-:Y:S02]  /*0de0*/  USHF.R.U32.HI UR16, URZ, 0x4, UR10 ;  /* 0x00000004ff107899 */ /* 0x000fe4000801160a */
[----:B------:R-:W-:Y:S02]  /*0df0*/  USHF.R.U32.HI UR4, URZ, 0x4, UR4 ;  /* 0x00000004ff047899 */ /* 0x000fe40008011604 */
[----:B------:R-:W-:Y:S02]  /*0e00*/  USGXT.U32 UR16, UR16, 0xe ;  /* 0x0000000e1010789a */ /* 0x000fe40008000000 */
[----:B------:R-:W-:Y:S01]  /*0e10*/  USGXT.U32 UR14, UR4, 0xe ;  /* 0x0000000e040e789a */ /* 0x000fe20008000000 */
[----:B------:R-:W-:Y:S02]  /*0e20*/  UMOV UR5, URZ ;  /* 0x000000ff00057c82 */ /* 0x000fe40008000000 */
[----:B------:R-:W-:Y:S01]  /*0e30*/  UMOV UR4, UR7 ;  /* 0x0000000700047c82 */ /* 0x000fe20008000000 */
[----:B------:R-:W-:Y:S01]  /*0e40*/  UMOV UR22, 0x0 ;  /* 0x0000000000167882 */ /* 0x000fe20000000000 */
[----:B------:R-:W-:Y:S01]  /*0e50*/  UMOV UR23, 0x4208010 ;  /* 0x0420801000177882 */ /* 0x000fe20000000000 */
[----:B------:R-:W-:Y:S01]  /*0e60*/  UMOV UR17, 0xc0004010 ;  /* 0xc000401000117882 */ /* 0x000fe20000000000 */
[----:B------:R-:W-:Y:S01]  /*0e70*/  UMOV UR15, 0x40004040 ;  /* 0x40004040000f7882 */ /* 0x000fe20000000000 */
[----:B------:R-:W-:Y:S01]  /*0e80*/  UMOV UR4, UR4 ;  /* 0x0000000400047c82 */ /* 0x000fe20008000000 */
[----:B------:R0:W-:Y:S01]  /*0e90*/  UTCHMMA gdesc[UR14], gdesc[UR16], tmem[UR30], tmem[UR22], idesc[UR23], !UPT ;  /* 0x00ff16100e0075ea */ /* 0x0001e2000f80001e */
[----:B------:R0:W-:Y:S01]  /*0ea0*/  UTCBAR [UR4], URZ ;  /* 0x000000ff040073e9 */ /* 0x0001e200080000ff */
[----:B------:R-:W-:-:S02]  /*0eb0*/  NOP ;  /* 0x0000000000007918 */ /* 0x000fc40000000000 */
.L_x_6:
[----:B------:R-:W-:Y:S05]  /*0ec0*/  @!P2 BRA `(.L_x_7) ;  /* 0x000000000008a947 */ /* 0x000fea0003800000 */
[----:B------:R-:W1:Y:S02]  /*0ed0*/  SYNCS.PHASECHK.TRANS64.TRYWAIT P0, [UR10+0x1000], RZ ;  /* 0x001000ffff0075a7 */ /* 0x000e64000800110a */
[----:B-1----:R-:W-:Y:S05]  /*0ee0*/  @!P0 BRA `(.L_x_8) ;  /* 0x00000048006c8947 */ /* 0x002fea0003800000 */
.L_x_7:
[----:B------:R-:W-:Y:S01]  /*0ef0*/  BAR.SYNC.DEFER_BLOCKING 0x0 ;  /* 0x0000000000007b1d */ /* 0x000fe20000010000 */
[C---:B------:R-:W-:Y:S02]  /*0f00*/  LOP3.LUT R66, R37.reuse, 0x80, RZ, 0xc0, !PT ;  /* 0x0000008025427812 */ /* 0x040fe400078ec0ff */
[----:B------:R-:W-:Y:S02]  /*0f10*/  SHF.R.U32.HI R0, RZ, 0x1, R37 ;  /* 0x00000001ff007819 */ /* 0x000fe40000011625 */
[----:B------:R-:W-:Y:S01]  /*0f20*/  LOP3.LUT R3, R37, 0x10, RZ, 0xc0, !PT ;  /* 0x0000001025037812 */ /* 0x000fe200078ec0ff */
[----:B0-----:R-:W0:Y:S01]  /*0f30*/  LDCU UR4, c[0x0][0x3a8] ;  /* 0x00007500ff0477ac */ /* 0x001e220008000800 */
[----:B------:R-:W-:Y:S01]  /*0f40*/  SHF.R.U32.HI R38, RZ, 0x1, R66 ;  /* 0x00000001ff267819 */ /* 0x000fe20000011642 */
[----:B------:R-:W-:Y:S01]  /*0f50*/  LDTM.16dp32bit_t0_t15.x32 R4, tmem[UR12] ;  /* 0x0000000c000479ee */ /* 0x000fe20008a80000 */
[----:B------:R-:W0:Y:S01]  /*0f60*/  LDTM.16dp32bit_t16_t31.x32 R4, tmem[UR12+0x20] ;  /* 0x0000200c000479ee */ /* 0x000e220008aa0000 */
[----:B------:R-:W-:Y:S01]  /*0f70*/  LOP3.LUT R0, R0, 0x30, RZ, 0xc0, !PT ;  /* 0x0000003000007812 */ /* 0x000fe200078ec0ff */
[----:B------:R-:W1:Y:S01]  /*0f80*/  LDC R93, c[0x0][0x3d8] ;  /* 0x0000f600ff5d7b82 */ /* 0x000e620000000800 */
[----:B------:R-:W-:Y:S01]  /*0f90*/  PRMT R95, RZ, 0x7610, R95 ;  /* 0x00007610ff5f7816 */ /* 0x000fe2000000005f */
[----:B------:R-:W-:Y:S01]  /*0fa0*/  IMAD R3, R3, 0x2, R38 ;  /* 0x0000000203037824 */ /* 0x000fe200078e0226 */
[----:B------:R-:W-:-:S02]  /*0fb0*/  LOP3.LUT R0, R0, 0xf, R37, 0xf8, !PT ;  /* 0x0000000f00007812 */ /* 0x000fc400078ef825 */
[----:B------:R-:W-:Y:S01]  /*0fc0*/  PRMT R103, RZ, 0x7610, R103 ;  /* 0x00007610ff677816 */ /* 0x000fe20000000067 */
[C---:B------:R-:W-:Y:S01]  /*0fd0*/  VIADD R39, R3.reuse, 0x2 ;  /* 0x0000000203277836 */ /* 0x040fe20000000000 */
[----:B------:R-:W-:Y:S01]  /*0fe0*/  LOP3.LUT R0, R0, UR6, RZ, 0xfc, !PT ;  /* 0x0000000600007c12 */ /* 0x000fe2000f8efcff */
[C---:B------:R-:W-:Y:S01]  /*0ff0*/  VIADD R57, R3.reuse, 0x3 ;  /* 0x0000000303397836 */ /* 0x040fe20000000000 */
[C---:B------:R-:W-:Y:S01]  /*1000*/  IADD3 R69, PT, PT, R3.reuse, 0x19, RZ ;  /* 0x0000001903457810 */ /* 0x040fe20007ffe0ff */
[C---:B------:R-:W-:Y:S01]  /*1010*/  VIADD R71, R3.reuse, 0x18 ;  /* 0x0000001803477836 */ /* 0x040fe20000000000 */
[C---:B------:R-:W-:Y:S01]  /*1020*/  ISETP.GE.AND P4, PT, R0.reuse, R39, PT ;  /* 0x000000270000720c */ /* 0x040fe20003f86270 */
[C---:B------:R-:W-:Y:S01]  /*1030*/  VIADD R39, R3.reuse, 0x4 ;  /* 0x0000000403277836 */ /* 0x040fe20000000000 */
[C---:B------:R-:W-:Y:S01]  /*1040*/  ISETP.GE.AND P6, PT, R0.reuse, R57, PT ;  /* 0x000000390000720c */ /* 0x040fe20003fc6270 */
[C---:B------:R-:W-:Y:S01]  /*1050*/  VIADD R67, R3.reuse, 0x1a ;  /* 0x0000001a03437836 */ /* 0x040fe20000000000 */
[C---:B------:R-:W-:Y:S01]  /*1060*/  IADD3 R57, PT, PT, R3.reuse, 0x5, RZ ;  /* 0x0000000503397810 */ /* 0x040fe20007ffe0ff */
[C---:B------:R-:W-:Y:S01]  /*1070*/  VIADD R65, R3.reuse, 0x1b ;  /* 0x0000001b03417836 */ /* 0x040fe20000000000 */
[C---:B------:R-:W-:Y:S01]  /*1080*/  ISETP.GE.AND P5, PT, R0.reuse, R39, PT ;  /* 0x000000270000720c */ /* 0x040fe20003fa6270 */
[C---:B------:R-:W-:Y:S01]  /*1090*/  VIADD R39, R3.reuse, 0x6 ;  /* 0x0000000603277836 */ /* 0x040fe20000000000 */
[----:B------:R-:W-:Y:S01]  /*10a0*/  ISETP.GE.AND P0, PT, R0, R57, PT ;  /* 0x000000390000720c */ /* 0x000fe20003f06270 */
[C---:B------:R-:W-:Y:S01]  /*10b0*/  VIADD R63, R3.reuse, 0x1c ;  /* 0x0000001c033f7836 */ /* 0x040fe20000000000 */
[----:B------:R-:W-:Y:S01]  /*10c0*/  IADD3 R59, PT, PT, R3, 0x1e, RZ ;  /* 0x0000001e033b7810 */ /* 0x000fe20007ffe0ff */
[----:B0-----:R-:W-:Y:S01]  /*10d0*/  FMUL R6, R6, UR4 ;  /* 0x0000000406067c20 */ /* 0x001fe20008400000 */
[----:B------:R-:W-:Y:S01]  /*10e0*/  FMUL R38, R7, UR4 ;  /* 0x0000000407267c20 */ /* 0x000fe20008400000 */
[----:B------:R-:W-:-:S02]  /*10f0*/  VIADD R7, R3, 0x7 ;  /* 0x0000000703077836 */ /* 0x000fc40000000000 */
[----:B------:R-:W-:Y:S01]  /*1100*/  FMUL R62, R22, UR4 ;  /* 0x00000004163e7c20 */ /* 0x000fe20008400000 */
[----:B------:R-:W-:Y:S01]  /*1110*/  FMUL R4, R4, UR4 ;  /* 0x0000000404047c20 */ /* 0x000fe20008400000 */
[----:B------:R-:W-:Y:S01]  /*1120*/  FSEL R60, R6, -INF , P4 ;  /* 0xff800000063c7808 */ /* 0x000fe20002000000 */
[----:B------:R-:W-:Y:S01]  /*1130*/  FMUL R6, R8, UR4 ;  /* 0x0000000408067c20 */ /* 0x000fe20008400000 */
[----:B------:R-:W-:Y:S01]  /*1140*/  FSEL R8, R38, -INF , P6 ;  /* 0xff80000026087808 */ /* 0x000fe20003000000 */
[----:B------:R-:W-:Y:S01]  /*1150*/  FMUL R38, R9, UR4 ;  /* 0x0000000409267c20 */ /* 0x000fe20008400000 */
[----:B------:R-:W-:Y:S01]  /*1160*/  ISETP.GE.AND P6, PT, R0, R7, PT ;  /* 0x000000070000720c */ /* 0x000fe20003fc6270 */
[C---:B------:R-:W-:Y:S01]  /*1170*/  VIADD R9, R3.reuse, 0x9 ;  /* 0x0000000903097836 */ /* 0x040fe20000000000 */
[----:B------:R-:W-:Y:S01]  /*1180*/  FSEL R7, R6, -INF , P5 ;  /* 0xff80000006077808 */ /* 0x000fe20002800000 */
[----:B------:R-:W-:Y:S01]  /*1190*/  FMUL R6, R10, UR4 ;  /* 0x000000040a067c20 */ /* 0x000fe20008400000 */
[----:B------:R-:W-:Y:S01]  /*11a0*/  ISETP.GE.AND P4, PT, R0, R39, PT ;  /* 0x000000270000720c */ /* 0x000fe20003f86270 */
[----:B------:R-:W-:Y:S01]  /*11b0*/  VIADD R39, R3, 0x8 ;  /* 0x0000000803277836 */ /* 0x000fe20000000000 */
[----:B------:R-:W-:Y:S01]  /*11c0*/  FSEL R10, R38, -INF , P0 ;  /* 0xff800000260a7808 */ /* 0x000fe20000000000 */
[----:B------:R-:W-:Y:S01]  /*11d0*/  FMUL R38, R11, UR4 ;  /* 0x000000040b267c20 */ /* 0x000fe20008400000 */
[----:B------:R-:W-:Y:S01]  /*11e0*/  ISETP.GE.AND P0, PT, R0, R9, PT ;  /* 0x000000090000720c */ /* 0x000fe20003f06270 */
[----:B------:R-:W-:Y:S01]  /*11f0*/  VIADD R11, R3, 0xb ;  /* 0x0000000b030b7836 */ /* 0x000fe20000000000 */
[----:B------:R-:W-:Y:S01]  /*1200*/  FSEL R9, R6, -INF , P4 ;  /* 0xff80000006097808 */ /* 0x000fe20002000000 */
[----:B------:R-:W-:Y:S01]  /*1210*/  FMUL R6, R12, UR4 ;  /* 0x000000040c067c20 */ /* 0x000fe20008400000 */
[----:B------:R-:W-:Y:S01]  /*1220*/  ISETP.GE.AND P5, PT, R0, R39, PT ;  /* 0x000000270000720c */ /* 0x000fe20003fa6270 */
[----:B------:R-:W-:Y:S01]  /*1230*/  FMUL R64, R23, UR4 ;  /* 0x0000000417407c20 */ /* 0x000fe20008400000 */
[----:B------:R-:W-:Y:S01]  /*1240*/  FSEL R12, R38, -INF , P6 ;  /* 0xff800000260c7808 */ /* 0x000fe20003000000 */
[----:B------:R-:W-:Y:S01]  /*1250*/  FMUL R38, R13, UR4 ;  /* 0x000000040d267c20 */ /* 0x000fe20008400000 */
[C---:B------:R-:W-:Y:S01]  /*1260*/  IADD3 R39, PT, PT, R3.reuse, 0xa, RZ ;  /* 0x0000000a03277810 */ /* 0x040fe20007ffe0ff */
[----:B------:R-:W-:Y:S01]  /*1270*/  VIADD R13, R3, 0xd ;  /* 0x0000000d030d7836 */ /* 0x000fe20000000000 */
[----:B------:R-:W-:Y:S01]  /*1280*/  ISETP.GE.AND P6, PT, R0, R11, PT ;  /* 0x0000000b0000720c */ /* 0x000fe20003fc6270 */
[----:B------:R-:W-:Y:S01]  /*1290*/  FMUL R23, R5, UR4 ;  /* 0x0000000405177c20 */ /* 0x000fe20008400000 */
[----:B------:R-:W-:Y:S01]  /*12a0*/  FSEL R11, R6, -INF , P5 ;  /* 0xff800000060b7808 */ /* 0x000fe20002800000 */
[----:B------:R-:W-:Y:S01]  /*12b0*/  FMUL R6, R14, UR4 ;  /* 0x000000040e067c20 */ /* 0x000fe20008400000 */
[----:B------:R-:W-:Y:S01]  /*12c0*/  ISETP.GE.AND P4, PT, R0, R39, PT ;  /* 0x000000270000720c */ /* 0x000fe20003f86270 */
[----:B------:R-:W-:Y:S01]  /*12d0*/  VIADD R39, R3, 0xc ;  /* 0x0000000c03277836 */ /* 0x000fe20000000000 */
[----:B------:R-:W-:Y:S01]  /*12e0*/  FSEL R14, R38, -INF , P0 ;  /* 0xff800000260e7808 */ /* 0x000fe20000000000 */
[----:B------:R-:W-:Y:S01]  /*12f0*/  FMUL R38, R15, UR4 ;  /* 0x000000040f267c20 */ /* 0x000fe20008400000 */
[----:B------:R-:W-:Y:S01]  /*1300*/  ISETP.GE.AND P0, PT, R0, R13, PT ;  /* 0x0000000d0000720c */ /* 0x000fe20003f06270 */
[C---:B------:R-:W-:Y:S01]  /*1310*/  VIADD R5, R3.reuse, 0x16 ;  /* 0x0000001603057836 */ /* 0x040fe20000000000 */
[----:B------:R-:W-:Y:S01]  /*1320*/  FSEL R13, R6, -INF , P4 ;  /* 0xff800000060d7808 */ /* 0x000fe20002000000 */
[----:B------:R-:W-:Y:S01]  /*1330*/  FMUL R6, R16, UR4 ;  /* 0x0000000410067c20 */ /* 0x000fe20008400000 */
[C---:B------:R-:W-:Y:S01]  /*1340*/  IADD3 R15, PT, PT, R3.reuse, 0xf, RZ ;  /* 0x0000000f030f7810 */ /* 0x040fe20007ffe0ff */
        /* <DEDUP_REMOVED lines=21> */
[----:B------:R-:W-:Y:S01]  /*14a0*/  VIADD R21, R3, 0x15 ;  /* 0x0000001503157836 */ /* 0x000fe20000000000 */
[----:B------:R-:W-:Y:S01]  /*14b0*/  ISETP.GE.AND P6, PT, R0, R19, PT ;  /* 0x000000130000720c */ /* 0x000fe20003fc6270 */
[----:B------:R-:W-:Y:S01]  /*14c0*/  FMUL R30, R30, UR4 ;  /* 0x000000041e1e7c20 */ /* 0x000fe20008400000 */
[----:B------:R-:W-:Y:S01]  /*14d0*/  ISETP.GE.AND P4, PT, R0, R39, PT ;  /* 0x000000270000720c */ /* 0x000fe20003f86270 */
[----:B------:R-:W-:Y:S01]  /*14e0*/  FMUL R68, R31, UR4 ;  /* 0x000000041f447c20 */ /* 0x000fe20008400000 */
[----:B------:R-:W-:Y:S01]  /*14f0*/  FSEL R22, R38, -INF , P0 ;  /* 0xff80000026167808 */ /* 0x000fe20000000000 */
[----:B------:R-:W-:Y:S01]  /*1500*/  FMUL R38, R28, UR4 ;  /* 0x000000041c267c20 */ /* 0x000fe20008400000 */
[-C--:B------:R-:W-:Y:S01]  /*1510*/  ISETP.GE.AND P0, PT, R0, R3.reuse, PT ;  /* 0x000000030000720c */ /* 0x080fe20003f06270 */
[----:B------:R-:W-:Y:S01]  /*1520*/  FMUL R32, R32, UR4 ;  /* 0x0000000420207c20 */ /* 0x000fe20008400000 */
[----:B------:R-:W-:Y:S01]  /*1530*/  FSEL R19, R6, -INF , P5 ;  /* 0xff80000006137808 */ /* 0x000fe20002800000 */
[----:B------:R-:W-:Y:S01]  /*1540*/  VIADD R61, R3, 0x1d ;  /* 0x0000001d033d7836 */ /* 0x000fe20000000000 */
[----:B------:R-:W-:Y:S01]  /*1550*/  FSEL R62, R62, -INF , P4 ;  /* 0xff8000003e3e7808 */ /* 0x000fe20002000000 */
[----:B------:R-:W-:Y:S01]  /*1560*/  FMUL R70, R33, UR4 ;  /* 0x0000000421467c20 */ /* 0x000fe20008400000 */
[----:B------:R-:W-:Y:S01]  /*1570*/  ISETP.GT.AND P4, PT, R0, R3, PT ;  /* 0x000000030000720c */ /* 0x000fe20003f84270 */
[----:B------:R-:W-:Y:S01]  /*1580*/  FMUL R34, R34, UR4 ;  /* 0x0000000422227c20 */ /* 0x000fe20008400000 */
[----:B------:R-:W-:Y:S01]  /*1590*/  FSEL R6, R4, -INF , P0 ;  /* 0xff80000004067808 */ /* 0x000fe20000000000 */
[----:B------:R-:W-:Y:S01]  /*15a0*/  FMUL R4, R25, UR4 ;  /* 0x0000000419047c20 */ /* 0x000fe20008400000 */
[----:B------:R-:W-:Y:S01]  /*15b0*/  ISETP.GE.AND P0, PT, R0, R21, PT ;  /* 0x000000150000720c */ /* 0x000fe20003f06270 */
[----:B------:R-:W-:Y:S01]  /*15c0*/  VIADD R21, R3, 0x17 ;  /* 0x0000001703157836 */ /* 0x000fe20000000000 */
[----:B------:R-:W-:Y:S01]  /*15d0*/  FSEL R23, R23, -INF , P4 ;  /* 0xff80000017177808 */ /* 0x000fe20002000000 */
[----:B------:R-:W-:Y:S01]  /*15e0*/  VIADD R57, R3, 0x1f ;  /* 0x0000001f03397836 */ /* 0x000fe20000000000 */
[----:B------:R-:W-:Y:S01]  /*15f0*/  FSEL R64, R64, -INF , P6 ;  /* 0xff80000040407808 */ /* 0x000fe20003000000 */
[----:B------:R-:W-:Y:S01]  /*1600*/  FMUL R72, R35, UR4 ;  /* 0x0000000423487c20 */ /* 0x000fe20008400000 */
[----:B------:R-:W-:Y:S01]  /*1610*/  ISETP.GE.AND P4, PT, R0, R21, PT ;  /* 0x000000150000720c */ /* 0x000fe20003f86270 */
[----:B------:R-:W0:Y:S01]  /*1620*/  @!P1 SYNCS.CCTL.IV [UR10+0x1000] ;  /* 0x00100000ff0099b1 */ /* 0x000e22000800000a */
[----:B------:R-:W-:Y:S01]  /*1630*/  FMNMX3 R21, R6, R23, R60, !PT ;  /* 0x0000001706157276 */ /* 0x000fe2000780003c */
[----:B------:R-:W-:Y:S01]  /*1640*/  NOP ;  /* 0x0000000000007918 */ /* 0x000fe20000000000 */
[----:B------:R-:W-:Y:S01]  /*1650*/  ISETP.GE.AND P6, PT, R0, R5, PT ;  /* 0x000000050000720c */ /* 0x000fe20003fc6270 */
[----:B------:R-:W-:Y:S01]  /*1660*/  FMUL R5, R26, UR4 ;  /* 0x000000041a057c20 */ /* 0x000fe20008400000 */
[----:B------:R-:W-:Y:S01]  /*1670*/  FMNMX3 R25, R21, R8, R7, !PT ;  /* 0x0000000815197276 */ /* 0x000fe20007800007 */
[----:B------:R-:W-:Y:S01]  /*1680*/  FMUL R21, R27, UR4 ;  /* 0x000000041b157c20 */ /* 0x000fe20008400000 */
[----:B------:R-:W-:-:S02]  /*1690*/  IADD3 R39, PT, PT, R3, 0x14, RZ ;  /* 0x0000001403277810 */ /* 0x000fc40007ffe0ff */
[----:B------:R-:W-:Y:S02]  /*16a0*/  FMNMX3 R25, R25, R10, R9, !PT ;  /* 0x0000000a19197276 */ /* 0x000fe40007800009 */
[C---:B------:R-:W-:Y:S01]  /*16b0*/  ISETP.GE.AND P5, PT, R0.reuse, R39, PT ;  /* 0x000000270000720c */ /* 0x040fe20003fa6270 */
[----:B------:R-:W-:Y:S01]  /*16c0*/  FMUL R39, R29, UR4 ;  /* 0x000000041d277c20 */ /* 0x000fe20008400000 */
[----:B------:R-:W-:Y:S01]  /*16d0*/  FMNMX3 R25, R25, R12, R11, !PT ;  /* 0x0000000c19197276 */ /* 0x000fe2000780000b */
[----:B------:R-:W2:Y:S01]  /*16e0*/  LDCU.64 UR4, c[0x0][0x3d0] ;  /* 0x00007a00ff0477ac */ /* 0x000ea20008000a00 */
[----:B------:R-:W-:Y:S02]  /*16f0*/  FSEL R28, R21, -INF , P4 ;  /* 0xff800000151c7808 */ /* 0x000fe40002000000 */
[----:B------:R-:W-:Y:S02]  /*1700*/  FMNMX3 R25, R25, R14, R13, !PT ;  /* 0x0000000e19197276 */ /* 0x000fe4000780000d */
[----:B------:R-:W-:-:S02]  /*1710*/  ISETP.GE.AND P4, PT, R0, R65, PT ;  /* 0x000000410000720c */ /* 0x000fc40003f86270 */
[----:B------:R-:W-:Y:S02]  /*1720*/  FMNMX3 R25, R25, R16, R15, !PT ;  /* 0x0000001019197276 */ /* 0x000fe4000780000f */
[----:B------:R-:W-:Y:S02]  /*1730*/  FSEL R33, R68, -INF , P4 ;  /* 0xff80000044217808 */ /* 0x000fe40002000000 */
[----:B------:R-:W-:Y:S02]  /*1740*/  FMNMX3 R26, R25, R18, R17, !PT ;  /* 0x00000012191a7276 */ /* 0x000fe40007800011 */
[----:B------:R-:W-:Y:S02]  /*1750*/  FSEL R25, R24, -INF , P5 ;  /* 0xff80000018197808 */ /* 0x000fe40002800000 */
[----:B------:R-:W-:Y:S02]  /*1760*/  FMNMX3 R27, R26, R20, R19, !PT ;  /* 0x000000141a1b7276 */ /* 0x000fe40007800013 */
[----:B------:R-:W-:Y:S01]  /*1770*/  FSEL R26, R4, -INF , P0 ;  /* 0xff800000041a7808 */ /* 0x000fe20000000000 */
[----:B--2---:R-:W-:Y:S01]  /*1780*/  UIMAD UR4, UR8, UR4, URZ ;  /* 0x00000004080472a4 */ /* 0x004fe2000f8e02ff */
[----:B------:R-:W-:-:S02]  /*1790*/  FMNMX3 R4, R27, R22, R62, !PT ;  /* 0x000000161b047276 */ /* 0x000fc4000780003e */
[----:B------:R-:W-:Y:S01]  /*17a0*/  ISETP.GE.AND P5, PT, R0, R71, PT ;  /* 0x000000470000720c */ /* 0x000fe20003fa6270 */
[----:B------:R-:W-:Y:S01]  /*17b0*/  USHF.L.U32 UR14, UR4, 0x1, URZ ;  /* 0x00000001040e7899 */ /* 0x000fe200080006ff */
[----:B------:R-:W-:Y:S02]  /*17c0*/  FSEL R27, R5, -INF , P6 ;  /* 0xff800000051b7808 */ /* 0x000fe40003000000 */
[----:B------:R-:W-:Y:S02]  /*17d0*/  FMNMX3 R4, R4, R64, R25, !PT ;  /* 0x0000004004047276 */ /* 0x000fe40007800019 */
[C---:B------:R-:W-:Y:S02]  /*17e0*/  ISETP.GE.AND P0, PT, R0.reuse, R69, PT ;  /* 0x000000450000720c */ /* 0x040fe40003f06270 */
[----:B------:R-:W-:Y:S02]  /*17f0*/  ISETP.GE.AND P6, PT, R0, R67, PT ;  /* 0x000000430000720c */ /* 0x000fe40003fc6270 */
[----:B------:R-:W-:-:S02]  /*1800*/  FSEL R29, R38, -INF , P5 ;  /* 0xff800000261d7808 */ /* 0x000fc40002800000 */
[----:B------:R-:W-:Y:S02]  /*1810*/  FMNMX3 R4, R4, R26, R27, !PT ;  /* 0x0000001a04047276 */ /* 0x000fe4000780001b */
[----:B------:R-:W-:Y:S02]  /*1820*/  ISETP.GE.AND P5, PT, R0, R63, PT ;  /* 0x0000003f0000720c */ /* 0x000fe40003fa6270 */
[----:B------:R-:W-:Y:S02]  /*1830*/  FSEL R31, R39, -INF , P0 ;  /* 0xff800000271f7808 */ /* 0x000fe40000000000 */
[----:B------:R-:W-:Y:S02]  /*1840*/  FSEL R30, R30, -INF , P6 ;  /* 0xff8000001e1e7808 */ /* 0x000fe40003000000 */
[----:B------:R-:W-:Y:S02]  /*1850*/  FMNMX3 R4, R4, R28, R29, !PT ;  /* 0x0000001c04047276 */ /* 0x000fe4000780001d */
[----:B------:R-:W-:-:S02]  /*1860*/  ISETP.GE.AND P0, PT, R0, R61, PT ;  /* 0x0000003d0000720c */ /* 0x000fc40003f06270 */
[----:B------:R-:W-:Y:S02]  /*1870*/  ISETP.GE.AND P6, PT, R0, R59, PT ;  /* 0x0000003b0000720c */ /* 0x000fe40003fc6270 */
[----:B------:R-:W-:Y:S02]  /*1880*/  FSEL R32, R32, -INF , P5 ;  /* 0xff80000020207808 */ /* 0x000fe40002800000 */
[----:B------:R-:W-:Y:S02]  /*1890*/  FMNMX3 R4, R4, R31, R30, !PT ;  /* 0x0000001f04047276 */ /* 0x000fe4000780001e */
[----:B------:R-:W-:Y:S02]  /*18a0*/  ISETP.GE.AND P4, PT, R0, R57, PT ;  /* 0x000000390000720c */ /* 0x000fe40003f86270 */
[----:B------:R-:W-:Y:S02]  /*18b0*/  FSEL R35, R70, -INF , P0 ;  /* 0xff80000046237808 */ /* 0x000fe40000000000 */
[----:B------:R-:W-:-:S02]  /*18c0*/  FSEL R34, R34, -INF , P6 ;  /* 0xff80000022227808 */ /* 0x000fc40003000000 */
[----:B------:R-:W-:Y:S02]  /*18d0*/  FMNMX3 R4, R4, R33, R32, !PT ;  /* 0x0000002104047276 */ /* 0x000fe40007800020 */
[----:B------:R-:W-:Y:S02]  /*18e0*/  FSEL R68, R72, -INF , P4 ;  /* 0xff80000048447808 */ /* 0x000fe40002000000 */
[----:B------:R-:W-:Y:S02]  /*18f0*/  FMNMX3 R5, R4, R35, R34, !PT ;  /* 0x0000002304057276 */ /* 0x000fe40007800022 */
[----:B------:R-:W-:Y:S02]  /*1900*/  SHF.R.U32.HI R24, RZ, 0x1, R37 ;  /* 0x00000001ff187819 */ /* 0x000fe40000011625 */
[----:B------:R-:W-:Y:S02]  /*1910*/  FMNMX R5, R68, R5, !PT ;  /* 0x0000000544057209 */ /* 0x000fe40007800000 */
[----:B------:R-:W-:-:S02]  /*1920*/  LOP3.LUT R24, R24, 0x30, RZ, 0xc0, !PT ;  /* 0x0000003018187812 */ /* 0x000fc400078ec0ff */
[C---:B------:R-:W-:Y:S01]  /*1930*/  LOP3.LUT R21, R37.reuse, 0x1f, RZ, 0xc0, !PT ;  /* 0x0000001f25157812 */ /* 0x040fe200078ec0ff */
[----:B------:R-:W2:Y:S01]  /*1940*/  SHFL.BFLY PT, R4, R5, 0x10, 0x1f ;  /* 0x0e001f0005047f89 */ /* 0x000ea200000e0000 */
[----:B------:R-:W-:Y:S02]  /*1950*/  LOP3.LUT R24, R24, 0xf, R37, 0xf8, !PT ;  /* 0x0000000f18187812 */ /* 0x000fe400078ef825 */
[----:B------:R-:W-:Y:S02]  /*1960*/  LOP3.LUT R72, R37, 0xff, RZ, 0xc0, !PT ;  /* 0x000000ff25487812 */ /* 0x000fe400078ec0ff */
[----:B------:R-:W-:Y:S01]  /*1970*/  ISETP.GE.U32.AND P4, PT, R21, 0x10, PT ;  /* 0x000000101500780c */ /* 0x000fe20003f86070 */
[----:B------:R-:W-:Y:S01]  /*1980*/  IMAD.SHL.U32 R39, R24, 0x8, RZ ;  /* 0x0000000818277824 */ /* 0x000fe200078e00ff */
[----:B------:R-:W-:Y:S02]  /*1990*/  SHF.R.U32.HI R38, RZ, 0x5, R72 ;  /* 0x00000005ff267819 */ /* 0x000fe40000011648 */
[----:B------:R-:W-:-:S02]  /*19a0*/  ISETP.GE.U32.AND P5, PT, R72, 0x80, PT ;  /* 0x000000804800780c */ /* 0x000fc40003fa6070 */
[----:B------:R-:W-:Y:S02]  /*19b0*/  LOP3.LUT R38, R39, 0x4, R38, 0xf8, !PT ;  /* 0x0000000427267812 */ /* 0x000fe400078ef826 */
[----:B------:R-:W-:Y:S02]  /*19c0*/  LEA R24, R72, UR10, 0x2 ;  /* 0x0000000a48187c11 */ /* 0x000fe4000f8e10ff */
[----:B------:R-:W-:Y:S02]  /*19d0*/  LOP3.LUT R21, R37, 0x7f, RZ, 0xc0, !PT ;  /* 0x0000007f25157812 */ /* 0x000fe400078ec0ff */
[----:B------:R-:W-:Y:S02]  /*19e0*/  PRMT R97, RZ, 0x7610, R97 ;  /* 0x00007610ff617816 */ /* 0x000fe40000000061 */
[----:B------:R-:W-:Y:S01]  /*19f0*/  PRMT R105, RZ, 0x7610, R105 ;  /* 0x00007610ff697816 */ /* 0x000fe20000000069 */
[----:B------:R-:W-:Y:S01]  /*1a00*/  IMAD R21, R21, UR5, RZ ;  /* 0x0000000515157c24 */ /* 0x000fe2000f8e02ff */
[----:B------:R-:W-:Y:S01]  /*1a10*/  UIMAD.WIDE UR4, UR4, 0x2, URZ ;  /* 0x00000002040478a5 */ /* 0x000fe2000f8e02ff */
[----:B--2---:R-:W-:-:S02]  /*1a20*/  FMNMX R75, R5, R4, !PT ;  /* 0x00000004054b7209 */ /* 0x004fc40007800000 */
[C---:B------:R-:W-:Y:S01]  /*1a30*/  IMAD.SHL.U32 R73, R21.reuse, 0x2, RZ ;  /* 0x0000000215497824 */ /* 0x040fe200078e00ff */
[----:B------:R-:W2:Y:S01]  /*1a40*/  LDC.64 R4, c[0x0][0x390] ;  /* 0x0000e400ff047b82 */ /* 0x000ea20000000a00 */
[----:B------:R-:W-:Y:S01]  /*1a50*/  IMAD.HI R70, R21, 0x2, RZ ;  /* 0x0000000215467827 */ /* 0x000fe200078e02ff */
[----:B0-----:R-:W-:Y:S06]  /*1a60*/  @!P4 STS [R38+UR10], R75 ;  /* 0x0000004b2600c988 */ /* 0x001fec000800080a */
[----:B------:R-:W-:Y:S01]  /*1a70*/  BAR.SYNC.DEFER_BLOCKING 0x0 ;  /* 0x0000000000007b1d */ /* 0x000fe20000010000 */
[----:B--2---:R-:W-:-:S04]  /*1a80*/  IADD3 R4, P0, P6, R73, UR14, R4 ;  /* 0x0000000e49047c10 */ /* 0x004fc8000fe1e004 */
[----:B------:R-:W-:Y:S02]  /*1a90*/  IADD3.X R5, PT, PT, R70, UR5, R5, P0, P6 ;  /* 0x0000000546057c10 */ /* 0x000fe400087ec405 */
[----:B------:R-:W-:Y:S01]  /*1aa0*/  LOP3.LUT P0, RZ, R37, 0x1, RZ, 0xc0, !PT ;  /* 0x0000000125ff7812 */ /* 0x000fe2000780c0ff */
[----:B------:R-:W0:Y:S03]  /*1ab0*/  @!P5 LDS R58, [R24] ;  /* 0x00000000183ad984 */ /* 0x000e260000000800 */
[----:B------:R-:W-:Y:S01]  /*1ac0*/  ISETP.LT.U32.AND P0, PT, R72, 0x80, !P0 ;  /* 0x000000804800780c */ /* 0x000fe20004701070 */
[----:B0-----:R-:W0:Y:S02]  /*1ad0*/  SHFL.BFLY PT, R77, R58, 0x1, 0x1f ;  /* 0x0c201f003a4d7f89 */ /* 0x001e2400000e0000 */
[----:B0-----:R-:W-:-:S10]  /*1ae0*/  FMNMX R77, R58, R77, !PT ;  /* 0x0000004d3a4d7209 */ /* 0x001fd40007800000 */
[----:B------:R-:W-:Y:S01]  /*1af0*/  @P0 STS [R24], R77 ;  /* 0x0000004d18000388 */ /* 0x000fe20000000800 */
[----:B------:R-:W-:Y:S06]  /*1b00*/  BAR.SYNC.DEFER_BLOCKING 0x0 ;  /* 0x0000000000007b1d */ /* 0x000fec0000010000 */
[----:B------:R-:W0:Y:S02]  /*1b10*/  LDS R21, [R39+UR10] ;  /* 0x0000000a27157984 */ /* 0x000e240008000800 */
[----:B0-----:R-:W-:-:S05]  /*1b20*/  FMNMX R21, R21, -INF , !PT ;  /* 0xff80000015157809 */ /* 0x001fca0007800000 */
[--C-:B------:R-:W-:Y:S01]  /*1b30*/  FADD R58, R8, -R21.reuse ;  /* 0x80000015083a7221 */ /* 0x100fe20000000000 */
[--C-:B------:R-:W-:Y:S01]  /*1b40*/  FADD R60, R60, -R21.reuse ;  /* 0x800000153c3c7221 */ /* 0x100fe20000000000 */
[--C-:B------:R-:W-:Y:S01]  /*1b50*/  FADD R6, R6, -R21.reuse ;  /* 0x8000001506067221 */ /* 0x100fe20000000000 */
[--C-:B------:R-:W-:Y:S01]  /*1b60*/  FADD R23, R23, -R21.reuse ;  /* 0x8000001517177221 */ /* 0x100fe20000000000 */
[----:B------:R-:W-:Y:S01]  /*1b70*/  FMUL R70, R58, 1.4426950216293334961 ;  /* 0x3fb8aa3b3a467820 */ /* 0x000fe20000400000 */
[--C-:B------:R-:W-:Y:S01]  /*1b80*/  FADD R58, R7, -R21.reuse ;  /* 0x80000015073a7221 */ /* 0x100fe20000000000 */
[----:B------:R-:W-:Y:S01]  /*1b90*/  FMUL R60, R60, 1.4426950216293334961 ;  /* 0x3fb8aa3b3c3c7820 */ /* 0x000fe20000400000 */
[----:B------:R-:W-:Y:S01]  /*1ba0*/  FMUL R6, R6, 1.4426950216293334961 ;  /* 0x3fb8aa3b06067820 */ /* 0x000fe20000400000 */
[----:B------:R-:W-:Y:S01]  /*1bb0*/  MUFU.EX2 R7, R70 ;  /* 0x0000004600077308 */ /* 0x000fe20000000800 */
[----:B------:R-:W-:Y:S01]  /*1bc0*/  FMUL R72, R58, 1.4426950216293334961 ;  /* 0x3fb8aa3b3a487820 */ /* 0x000fe20000400000 */
[--C-:B------:R-:W-:Y:S01]  /*1bd0*/  FADD R58, R10, -R21.reuse ;  /* 0x800000150a3a7221 */ /* 0x100fe20000000000 */
[----:B------:R-:W-:Y:S01]  /*1be0*/  FMUL R23, R23, 1.4426950216293334961 ;  /* 0x3fb8aa3b17177820 */ /* 0x000fe20000400000 */
[--C-:B------:R-:W-:Y:S01]  /*1bf0*/  FADD R62, R62, -R21.reuse ;  /* 0x800000153e3e7221 */ /* 0x100fe20000000000 */
[--C-:B------:R-:W-:Y:S01]  /*1c00*/  FADD R64, R64, -R21.reuse ;  /* 0x8000001540407221 */ /* 0x100fe20000000000 */
[----:B------:R-:W-:Y:S01]  /*1c10*/  FMUL R73, R58, 1.4426950216293334961 ;  /* 0x3fb8aa3b3a497820 */ /* 0x000fe20000400000 */
[--C-:B------:R-:W-:Y:S01]  /*1c20*/  FADD R58, R9, -R21.reuse ;  /* 0x80000015093a7221 */ /* 0x100fe20000000000 */
[----:B------:R0:W-:Y:S01]  /*1c30*/  MUFU.EX2 R8, R60 ;  /* 0x0000003c00087308 */ /* 0x0001e20000000800 */
[----:B------:R-:W-:Y:S01]  /*1c40*/  FMUL R64, R64, 1.4426950216293334961 ;  /* 0x3fb8aa3b40407820 */ /* 0x000fe20000400000 */
[--C-:B------:R-:W-:Y:S01]  /*1c50*/  FADD R68, R68, -R21.reuse ;  /* 0x8000001544447221 */ /* 0x100fe20000000000 */
[----:B------:R-:W-:Y:S01]  /*1c60*/  FMUL R74, R58, 1.4426950216293334961 ;  /* 0x3fb8aa3b3a4a7820 */ /* 0x000fe20000400000 */
[----:B------:R-:W-:-:S02]  /*1c70*/  FADD R58, R12, -R21 ;  /* 0x800000150c3a7221 */ /* 0x000fc40000000000 */
[----:B------:R-:W-:Y:S02]  /*1c80*/  FMUL R68, R68, 1.4426950216293334961 ;  /* 0x3fb8aa3b44447820 */ /* 0x000fe40000400000 */
[----:B------:R2:W-:Y:S01]  /*1c90*/  MUFU.EX2 R10, R72 ;  /* 0x00000048000a7308 */ /* 0x0005e20000000800 */
[----:B0-----:R-:W-:Y:S01]  /*1ca0*/  FMUL R60, R58, 1.4426950216293334961 ;  /* 0x3fb8aa3b3a3c7820 */ /* 0x001fe20000400000 */
[----:B------:R-:W-:-:S04]  /*1cb0*/  FADD R58, R11, -R21 ;  /* 0x800000150b3a7221 */ /* 0x000fc80000000000 */
[----:B------:R-:W-:Y:S01]  /*1cc0*/  FMUL R70, R58, 1.4426950216293334961 ;  /* 0x3fb8aa3b3a467820 */ /* 0x000fe20000400000 */
[--C-:B------:R-:W-:Y:S01]  /*1cd0*/  FADD R58, R14, -R21.reuse ;  /* 0x800000150e3a7221 */ /* 0x100fe20000000000 */
[----:B------:R0:W-:Y:S03]  /*1ce0*/  MUFU.EX2 R9, R73 ;  /* 0x0000004900097308 */ /* 0x0001e60000000800 */
[----:B--2---:R-:W-:Y:S01]  /*1cf0*/  FMUL R72, R58, 1.4426950216293334961 ;  /* 0x3fb8aa3b3a487820 */ /* 0x004fe20000400000 */
[----:B------:R-:W-:-:S04]  /*1d00*/  FADD R58, R13, -R21 ;  /* 0x800000150d3a7221 */ /* 0x000fc80000000000 */
[----:B------:R2:W-:Y:S01]  /*1d10*/  MUFU.EX2 R12, R74 ;  /* 0x0000004a000c7308 */ /* 0x0005e20000000800 */
[----:B0-----:R-:W-:Y:S01]  /*1d20*/  FMUL R73, R58, 1.4426950216293334961 ;  /* 0x3fb8aa3b3a497820 */ /* 0x001fe20000400000 */
[----:B------:R-:W-:-:S06]  /*1d30*/  FADD R58, R16, -R21 ;  /* 0x80000015103a7221 */ /* 0x000fcc0000000000 */
[----:B------:R-:W-:Y:S01]  /*1d40*/  MUFU.EX2 R6, R6 ;  /* 0x0000000600067308 */ /* 0x000fe20000000800 */
[----:B--2---:R-:W-:Y:S01]  /*1d50*/  FMUL R74, R58, 1.4426950216293334961 ;  /* 0x3fb8aa3b3a4a7820 */ /* 0x004fe20000400000 */
[----:B------:R-:W-:-:S06]  /*1d60*/  FADD R58, R15, -R21 ;  /* 0x800000150f3a7221 */ /* 0x000fcc0000000000 */
[----:B------:R-:W0:Y:S08]  /*1d70*/  MUFU.EX2 R23, R23 ;  /* 0x0000001700177308 */ /* 0x000e300000000800 */
[----:B------:R2:W3:Y:S08]  /*1d80*/  MUFU.EX2 R11, R60 ;  /* 0x0000003c000b7308 */ /* 0x0004f00000000800 */
[----:B------:R4:W1:Y:S01]  /*1d90*/  MUFU.EX2 R14, R70 ;  /* 0x00000046000e7308 */ /* 0x0008620000000800 */
[----:B--2---:R-:W-:Y:S01]  /*1da0*/  FMUL R60, R58, 1.4426950216293334961 ;  /* 0x3fb8aa3b3a3c7820 */ /* 0x004fe20000400000 */
[----:B------:R-:W-:Y:S01]  /*1db0*/  FADD R58, R18, -R21 ;  /* 0x80000015123a7221 */ /* 0x000fe20000000000 */
[----:B0-----:R-:W-:-:S05]  /*1dc0*/  FADD R75, R6, R23 ;  /* 0x00000017064b7221 */ /* 0x001fca0000000000 */
[----:B------:R0:W2:Y:S01]  /*1dd0*/  MUFU.EX2 R13, R72 ;  /* 0x00000048000d7308 */ /* 0x0000a20000000800 */
[----:B----4-:R-:W-:Y:S01]  /*1de0*/  FMUL R70, R58, 1.4426950216293334961 ;  /* 0x3fb8aa3b3a467820 */ /* 0x010fe20000400000 */
[----:B------:R-:W-:-:S06]  /*1df0*/  FADD R58, R17, -R21 ;  /* 0x80000015113a7221 */ /* 0x000fcc0000000000 */
[----:B------:R4:W1:Y:S01]  /*1e00*/  MUFU.EX2 R16, R73 ;  /* 0x0000004900107308 */ /* 0x0008620000000800 */
[----:B0-----:R-:W-:Y:S01]  /*1e10*/  FMUL R72, R58, 1.4426950216293334961 ;  /* 0x3fb8aa3b3a487820 */ /* 0x001fe20000400000 */
[----:B------:R-:W-:-:S06]  /*1e20*/  FADD R58, R20, -R21 ;  /* 0x80000015143a7221 */ /* 0x000fcc0000000000 */
[----:B------:R0:W-:Y:S01]  /*1e30*/  MUFU.EX2 R18, R60 ;  /* 0x0000003c00127308 */ /* 0x0001e20000000800 */
[----:B----4-:R-:W-:Y:S01]  /*1e40*/  FMUL R73, R58, 1.4426950216293334961 ;  /* 0x3fb8aa3b3a497820 */ /* 0x010fe20000400000 */
[----:B------:R-:W-:-:S06]  /*1e50*/  FADD R58, R19, -R21 ;  /* 0x80000015133a7221 */ /* 0x000fcc0000000000 */
[----:B------:R4:W-:Y:S01]  /*1e60*/  MUFU.EX2 R19, R73 ;  /* 0x0000004900137308 */ /* 0x0009e20000000800 */
[----:B0-----:R-:W-:Y:S01]  /*1e70*/  FMUL R60, R62, 1.4426950216293334961 ;  /* 0x3fb8aa3b3e3c7820 */ /* 0x001fe20000400000 */
[----:B------:R-:W-:-:S06]  /*1e80*/  FADD R62, R8, R75 ;  /* 0x0000004b083e7221 */ /* 0x000fcc0000000000 */
[----:B------:R0:W-:Y:S01]  /*1e90*/  MUFU.EX2 R17, R70 ;  /* 0x0000004600117308 */ /* 0x0001e20000000800 */
[----:B----4-:R-:W-:-:S07]  /*1ea0*/  FADD R73, R7, R62 ;  /* 0x0000003e07497221 */ /* 0x010fce0000000000 */
[----:B------:R4:W-:Y:S01]  /*1eb0*/  MUFU.EX2 R20, R72 ;  /* 0x0000004800147308 */ /* 0x0009e20000000800 */
[----:B0-----:R-:W-:-:S04]  /*1ec0*/  FADD R70, R10, R73 ;  /* 0x000000490a467221 */ /* 0x001fc80000000000 */
[----:B------:R-:W-:-:S03]  /*1ed0*/  FADD R73, R9, R70 ;  /* 0x0000004609497221 */ /* 0x000fc60000000000 */
[----:B------:R0:W2:Y:S01]  /*1ee0*/  MUFU.EX2 R15, R74 ;  /* 0x0000004a000f7308 */ /* 0x0000a20000000800 */
[----:B----4-:R-:W-:-:S04]  /*1ef0*/  FADD R72, R12, R73 ;  /* 0x000000490c487221 */ /* 0x010fc80000000000 */
[----:B---3--:R-:W-:-:S03]  /*1f00*/  FADD R73, R11, R72 ;  /* 0x000000480b497221 */ /* 0x008fc60000000000 */
[----:B------:R-:W-:Y:S01]  /*1f10*/  MUFU.EX2 R60, R60 ;  /* 0x0000003c003c7308 */ /* 0x000fe20000000800 */
[----:B-1----:R-:W-:Y:S01]  /*1f20*/  FADD R72, R14, R73 ;  /* 0x000000490e487221 */ /* 0x002fe20000000000 */
[----:B0-----:R-:W-:Y:S01]  /*1f30*/  FMUL R74, R58, 1.4426950216293334961 ;  /* 0x3fb8aa3b3a4a7820 */ /* 0x001fe20000400000 */
[--C-:B------:R-:W-:Y:S02]  /*1f40*/  FADD R58, R22, -R21.reuse ;  /* 0x80000015163a7221 */ /* 0x100fe40000000000 */
[----:B--2---:R-:W-:Y:S02]  /*1f50*/  FADD R73, R13, R72 ;  /* 0x000000480d497221 */ /* 0x004fe40000000000 */
[----:B------:R-:W-:Y:S01]  /*1f60*/  FMUL R89, R58, 1.4426950216293334961 ;  /* 0x3fb8aa3b3a597820 */ /* 0x000fe20000400000 */
[----:B------:R-:W-:Y:S01]  /*1f70*/  FADD R58, R25, -R21 ;  /* 0x80000015193a7221 */ /* 0x000fe20000000000 */
[----:B------:R-:W-:Y:S01]  /*1f80*/  FADD R72, R16, R73 ;  /* 0x0000004910487221 */ /* 0x000fe20000000000 */
[----:B------:R-:W0:Y:S02]  /*1f90*/  MUFU.EX2 R22, R74 ;  /* 0x0000004a00167308 */ /* 0x000e240000000800 */
[----:B------:R-:W-:Y:S01]  /*1fa0*/  FMUL R62, R58, 1.4426950216293334961 ;  /* 0x3fb8aa3b3a3e7820 */ /* 0x000fe20000400000 */
[----:B------:R-:W-:Y:S01]  /*1fb0*/  FADD R73, R15, R72 ;  /* 0x000000480f497221 */ /* 0x000fe20000000000 */
[----:B------:R-:W-:-:S03]  /*1fc0*/  FADD R58, R26, -R21 ;  /* 0x800000151a3a7221 */ /* 0x000fc60000000000 */
[----:B------:R-:W-:Y:S01]  /*1fd0*/  FADD R72, R18, R73 ;  /* 0x0000004912487221 */ /* 0x000fe20000000000 */
[----:B------:R-:W1:Y:S01]  /*1fe0*/  MUFU.EX2 R89, R89 ;  /* 0x0000005900597308 */ /* 0x000e620000000800 */
[----:B------:R-:W-:Y:S01]  /*1ff0*/  FMUL R70, R58, 1.4426950216293334961 ;  /* 0x3fb8aa3b3a467820 */ /* 0x000fe20000400000 */
[----:B------:R-:W-:Y:S01]  /*2000*/  FADD R58, R27, -R21 ;  /* 0x800000151b3a7221 */ /* 0x000fe20000000000 */
[----:B------:R-:W-:-:S04]  /*2010*/  FADD R73, R17, R72 ;  /* 0x0000004811497221 */ /* 0x000fc80000000000 */
[----:B------:R-:W-:Y:S01]  /*2020*/  FADD R72, R20, R73 ;  /* 0x0000004914487221 */ /* 0x000fe20000000000 */
[----:B------:R2:W3:Y:S03]  /*2030*/  MUFU.EX2 R25, R64 ;  /* 0x0000004000197308 */ /* 0x0004e60000000800 */
[----:B------:R-:W-:-:S04]  /*2040*/  FADD R73, R19, R72 ;  /* 0x0000004813497221 */ /* 0x000fc80000000000 */
[----:B0-----:R-:W-:Y:S01]  /*2050*/  FADD R72, R22, R73 ;  /* 0x0000004916487221 */ /* 0x001fe20000000000 */
[----:B------:R0:W4:Y:S01]  /*2060*/  MUFU.EX2 R26, R62 ;  /* 0x0000003e001a7308 */ /* 0x0001220000000800 */
[----:B--2---:R-:W-:Y:S01]  /*2070*/  FMUL R64, R58, 1.4426950216293334961 ;  /* 0x3fb8aa3b3a407820 */ /* 0x004fe20000400000 */
[----:B------:R-:W-:Y:S01]  /*2080*/  FADD R58, R28, -R21 ;  /* 0x800000151c3a7221 */ /* 0x000fe20000000000 */
[----:B-1----:R-:W-:-:S04]  /*2090*/  FADD R73, R89, R72 ;  /* 0x0000004859497221 */ /* 0x002fc80000000000 */
[----:B------:R-:W-:Y:S01]  /*20a0*/  FADD R72, R60, R73 ;  /* 0x000000493c487221 */ /* 0x000fe20000000000 */
[----:B------:R1:W2:Y:S01]  /*20b0*/  MUFU.EX2 R27, R70 ;  /* 0x00000046001b7308 */ /* 0x0002a20000000800 */
[----:B0-----:R-:W-:Y:S01]  /*20c0*/  FMUL R62, R58, 1.4426950216293334961 ;  /* 0x3fb8aa3b3a3e7820 */ /* 0x001fe20000400000 */
[----:B------:R-:W-:Y:S01]  /*20d0*/  FADD R58, R29, -R21 ;  /* 0x800000151d3a7221 */ /* 0x000fe20000000000 */
[----:B---3--:R-:W-:-:S05]  /*20e0*/  FADD R73, R25, R72 ;  /* 0x0000004819497221 */ /* 0x008fca0000000000 */
[----:B------:R0:W3:Y:S01]  /*20f0*/  MUFU.EX2 R28, R64 ;  /* 0x00000040001c7308 */ /* 0x0000e20000000800 */
[----:B-1----:R-:W-:Y:S01]  /*2100*/  FMUL R70, R58, 1.4426950216293334961 ;  /* 0x3fb8aa3b3a467820 */ /* 0x002fe20000400000 */
[----:B------:R-:W-:Y:S01]  /*2110*/  FADD R58, R31, -R21 ;  /* 0x800000151f3a7221 */ /* 0x000fe20000000000 */
[----:B----4-:R-:W-:-:S05]  /*2120*/  FADD R72, R26, R73 ;  /* 0x000000491a487221 */ /* 0x010fca0000000000 */
[----:B------:R1:W4:Y:S01]  /*2130*/  MUFU.EX2 R29, R62 ;  /* 0x0000003e001d7308 */ /* 0x0003220000000800 */
[----:B0-----:R-:W-:Y:S01]  /*2140*/  FMUL R64, R58, 1.4426950216293334961 ;  /* 0x3fb8aa3b3a407820 */ /* 0x001fe20000400000 */
[----:B------:R-:W-:Y:S01]  /*2150*/  FADD R58, R30, -R21 ;  /* 0x800000151e3a7221 */ /* 0x000fe20000000000 */
[----:B--2---:R-:W-:-:S05]  /*2160*/  FADD R73, R27, R72 ;  /* 0x000000481b497221 */ /* 0x004fca0000000000 */
[----:B------:R0:W2:Y:S01]  /*2170*/  MUFU.EX2 R31, R70 ;  /* 0x00000046001f7308 */ /* 0x0000a20000000800 */
[----:B-1----:R-:W-:Y:S01]  /*2180*/  FMUL R62, R58, 1.4426950216293334961 ;  /* 0x3fb8aa3b3a3e7820 */ /* 0x002fe20000400000 */
[----:B------:R-:W-:-:S06]  /*2190*/  FADD R58, R33, -R21 ;  /* 0x80000015213a7221 */ /* 0x000fcc0000000000 */
[----:B------:R1:W2:Y:S01]  /*21a0*/  MUFU.EX2 R30, R64 ;  /* 0x00000040001e7308 */ /* 0x0002a20000000800 */
[----:B0-----:R-:W-:Y:S01]  /*21b0*/  FMUL R70, R58, 1.4426950216293334961 ;  /* 0x3fb8aa3b3a467820 */ /* 0x001fe20000400000 */
[----:B------:R-:W-:-:S06]  /*21c0*/  FADD R58, R32, -R21 ;  /* 0x80000015203a7221 */ /* 0x000fcc0000000000 */
[----:B------:R3:W0:Y:S01]  /*21d0*/  MUFU.EX2 R33, R62 ;  /* 0x0000003e00217308 */ /* 0x0006220000000800 */
[----:B-1----:R-:W-:Y:S01]  /*21e0*/  FMUL R64, R58, 1.4426950216293334961 ;  /* 0x3fb8aa3b3a407820 */ /* 0x002fe20000400000 */
[----:B------:R-:W-:-:S04]  /*21f0*/  FADD R58, R35, -R21 ;  /* 0x80000015233a7221 */ /* 0x000fc80000000000 */
[----:B------:R-:W-:Y:S01]  /*2200*/  FMUL R72, R58, 1.4426950216293334961 ;  /* 0x3fb8aa3b3a487820 */ /* 0x000fe20000400000 */
[----:B------:R-:W-:Y:S01]  /*2210*/  FADD R58, R34, -R21 ;  /* 0x80000015223a7221 */ /* 0x000fe20000000000 */
[----:B------:R-:W1:Y:S01]  /*2220*/  MUFU.EX2 R32, R70 ;  /* 0x0000004600207308 */ /* 0x000e620000000800 */
[----:B---3--:R-:W-:Y:S02]  /*2230*/  FADD R62, R28, R73 ;  /* 0x000000491c3e7221 */ /* 0x008fe40000000000 */
[----:B------:R-:W-:Y:S02]  /*2240*/  FMUL R58, R58, 1.4426950216293334961 ;  /* 0x3fb8aa3b3a3a7820 */ /* 0x000fe40000400000 */
[----:B----4-:R-:W-:-:S03]  /*2250*/  FADD R62, R29, R62 ;  /* 0x0000003e1d3e7221 */ /* 0x010fc60000000000 */
[----:B------:R3:W4:Y:S01]  /*2260*/  MUFU.EX2 R35, R64 ;  /* 0x0000004000237308 */ /* 0x0007220000000800 */
[----:B--2---:R-:W-:-:S07]  /*2270*/  FADD R73, R31, R62 ;  /* 0x0000003e1f497221 */ /* 0x004fce0000000000 */
[----:B------:R-:W2:Y:S01]  /*2280*/  MUFU.EX2 R34, R72 ;  /* 0x0000004800227308 */ /* 0x000ea20000000800 */
[----:B---3--:R-:W-:-:S04]  /*2290*/  FADD R64, R30, R73 ;  /* 0x000000491e407221 */ /* 0x008fc80000000000 */
[----:B0-----:R-:W-:-:S03]  /*22a0*/  FADD R73, R33, R64 ;  /* 0x0000004021497221 */ /* 0x001fc60000000000 */
[----:B------:R0:W3:Y:S01]  /*22b0*/  MUFU.EX2 R62, R58 ;  /* 0x0000003a003e7308 */ /* 0x0000e20000000800 */
[----:B-1----:R-:W-:-:S04]  /*22c0*/  FADD R64, R32, R73 ;  /* 0x0000004920407221 */ /* 0x002fc80000000000 */
[----:B----4-:R-:W-:-:S03]  /*22d0*/  FADD R73, R35, R64 ;  /* 0x0000004023497221 */ /* 0x010fc60000000000 */
[----:B------:R-:W1:Y:S01]  /*22e0*/  MUFU.EX2 R91, R68 ;  /* 0x00000044005b7308 */ /* 0x000e620000000800 */
[----:B--2---:R-:W-:Y:S01]  /*22f0*/  FADD R73, R34, R73 ;  /* 0x0000004922497221 */ /* 0x004fe20000000000 */
[----:B0-----:R-:W-:-:S04]  /*2300*/  SHF.R.U32.HI R58, RZ, 0x7, R37 ;  /* 0x00000007ff3a7819 */ /* 0x001fc80000011625 */
[----:B------:R-:W-:Y:S01]  /*2310*/  SGXT.U32 R58, R58, 0x1 ;  /* 0x000000013a3a781a */ /* 0x000fe20000000000 */
[----:B---3--:R-:W-:-:S04]  /*2320*/  FADD R64, R62, R73 ;  /* 0x000000493e407221 */ /* 0x008fc80000000000 */
[----:B------:R-:W-:Y:S01]  /*2330*/  IMAD R58, R58, R93, RZ ;  /* 0x0000005d3a3a7224 */ /* 0x000fe200078e02ff */
[----:B------:R-:W-:Y:S04]  /*2340*/  BAR.SYNC.DEFER_BLOCKING 0x0 ;  /* 0x0000000000007b1d */ /* 0x000fe80000010000 */
[----:B------:R-:W-:Y:S01]  /*2350*/  LEA R86, P6, R58, R4, 0x1 ;  /* 0x000000043a567211 */ /* 0x000fe200078c08ff */
[----:B-1----:R-:W-:-:S03]  /*2360*/  FADD R64, R91, R64 ;  /* 0x000000405b407221 */ /* 0x002fc60000000000 */
[----:B------:R-:W-:Y:S02]  /*2370*/  LEA.HI.X.SX32 R87, R58, R5, 0x1, P6 ;  /* 0x000000053a577211 */ /* 0x000fe400030f0eff */
[----:B------:R-:W0:Y:S02]  /*2380*/  SHFL.BFLY PT, R73, R64, 0x10, 0x1f ;  /* 0x0e001f0040497f89 */ /* 0x000e2400000e0000 */
[----:B0-----:R-:W-:Y:S01]  /*2390*/  FADD R73, R64, R73 ;  /* 0x0000004940497221 */ /* 0x001fe20000000000 */
[----:B------:R-:W-:-:S04]  /*23a0*/  IMAD R64, R93, 0x2, R58 ;  /* 0x000000025d407824 */ /* 0x000fc800078e023a */
[----:B------:R-:W-:Y:S01]  /*23b0*/  @!P4 STS [R38+UR10], R73 ;  /* 0x000000492600c988 */ /* 0x000fe2000800080a */
[----:B------:R-:W-:Y:S01]  /*23c0*/  LEA R68, R93, R64, 0x1 ;  /* 0x000000405d447211 */ /* 0x000fe200078e08ff */
[----:B------:R-:W-:Y:S01]  /*23d0*/  BAR.SYNC.DEFER_BLOCKING 0x0 ;  /* 0x0000000000007b1d */ /* 0x000fe20000010000 */
[----:B------:R-:W-:-:S03]  /*23e0*/  LEA R84, P6, R64, R4, 0x1 ;  /* 0x0000000440547211 */ /* 0x000fc600078c08ff */
[C---:B------:R-:W-:Y:S01]  /*23f0*/  IMAD R70, R93.reuse, 0x2, R68 ;  /* 0x000000025d467824 */ /* 0x040fe200078e0244 */
[----:B------:R-:W-:Y:S01]  /*2400*/  LEA.HI.X.SX32 R85, R64, R5, 0x1, P6 ;  /* 0x0000000540557211 */ /* 0x000fe200030f0eff */
[----:B------:R-:W0:Y:S04]  /*2410*/  @!P5 LDS R56, [R24] ;  /* 0x000000001838d984 */ /* 0x000e280000000800 */
[----:B0-----:R-:W0:Y:S02]  /*2420*/  SHFL.BFLY PT, R75, R56, 0x1, 0x1f ;  /* 0x0c201f00384b7f89 */ /* 0x001e2400000e0000 */
[----:B0-----:R-:W-:Y:S01]  /*2430*/  FADD R75, R56, R75 ;  /* 0x0000004b384b7221 */ /* 0x001fe20000000000 */
[----:B------:R-:W-:-:S04]  /*2440*/  IMAD R56, R93, 0x2, R70 ;  /* 0x000000025d387824 */ /* 0x000fc800078e0246 */
[----:B------:R0:W-:Y:S01]  /*2450*/  @P0 STS [R24], R75 ;  /* 0x0000004b18000388 */ /* 0x0001e20000000800 */
[----:B------:R-:W-:Y:S01]  /*2460*/  BAR.SYNC.DEFER_BLOCKING 0x0 ;  /* 0x0000000000007b1d */ /* 0x000fe20000010000 */
[----:B------:R-:W-:Y:S01]  /*2470*/  LEA R80, P6, R56, R4, 0x1 ;  /* 0x0000000438507211 */ /* 0x000fe200078c08ff */
[----:B------:R-:W-:-:S03]  /*2480*/  IMAD R58, R93, 0x2, R56 ;  /* 0x000000025d3a7824 */ /* 0x000fc600078e0238 */
[----:B------:R-:W-:Y:S02]  /*2490*/  LEA.HI.X.SX32 R81, R56, R5, 0x1, P6 ;  /* 0x0000000538517211 */ /* 0x000fe400030f0eff */
[----:B------:R-:W-:-:S04]  /*24a0*/  LEA R78, P6, R58, R4, 0x1 ;  /* 0x000000043a4e7211 */ /* 0x000fc800078c08ff */
[----:B------:R-:W-:Y:S01]  /*24b0*/  LEA.HI.X.SX32 R79, R58, R5, 0x1, P6 ;  /* 0x000000053a4f7211 */ /* 0x000fe200030f0eff */
[----:B------:R-:W2:Y:S04]  /*24c0*/  @P2 LDG.E.U16 R95, desc[UR28][R86.64] ;  /* 0x0000001c565f2981 */ /* 0x000ea8000c1e1500 */
[----:B------:R-:W3:Y:S04]  /*24d0*/  @P2 LDG.E.U16 R103, desc[UR28][R80.64] ;  /* 0x0000001c50672981 */ /* 0x000ee8000c1e1500 */
[----:B------:R-:W4:Y:S04]  /*24e0*/  @P2 LDG.E.U16 R97, desc[UR28][R84.64] ;  /* 0x0000001c54612981 */ /* 0x000f28000c1e1500 */
[----:B------:R-:W4:Y:S01]  /*24f0*/  @P2 LDG.E.U16 R105, desc[UR28][R78.64] ;  /* 0x0000001c4e692981 */ /* 0x000f22000c1e1500 */
[----:B------:R-:W-:Y:S01]  /*2500*/  LEA R82, P6, R68, R4, 0x1 ;  /* 0x0000000444527211 */ /* 0x000fe200078c08ff */
[----:B------:R-:W-:Y:S01]  /*2510*/  IMAD R58, R93, 0x2, R58 ;  /* 0x000000025d3a7824 */ /* 0x000fe200078e023a */
[----:B------:R-:W-:-:S02]  /*2520*/  PRMT R99, RZ, 0x7610, R99 ;  /* 0x00007610ff637816 */ /* 0x000fc40000000063 */
[-C--:B------:R-:W-:Y:S02]  /*2530*/  LEA.HI.X.SX32 R83, R68, R5.reuse, 0x1, P6 ;  /* 0x0000000544537211 */ /* 0x080fe400030f0eff */
[C---:B------:R-:W-:Y:S02]  /*2540*/  LEA R76, P6, R70.reuse, R4, 0x1 ;  /* 0x00000004464c7211 */ /* 0x040fe400078c08ff */
[----:B0-----:R-:W-:Y:S01]  /*2550*/  LEA R24, R93, R58, 0x1 ;  /* 0x0000003a5d187211 */ /* 0x001fe200078e08ff */
[----:B------:R0:W5:Y:S01]  /*2560*/  @P2 LDG.E.U16 R99, desc[UR28][R82.64] ;  /* 0x0000001c52632981 */ /* 0x000162000c1e1500 */
[----:B------:R-:W-:Y:S02]  /*2570*/  LEA.HI.X.SX32 R77, R70, R5, 0x1, P6 ;  /* 0x00000005464d7211 */ /* 0x000fe400030f0eff */
[----:B------:R-:W-:Y:S01]  /*2580*/  LEA R74, P6, R58, R4, 0x1 ;  /* 0x000000043a4a7211 */ /* 0x000fe200078c08ff */
[----:B------:R0:W1:Y:S01]  /*2590*/  LDS R93, [R39+UR10] ;  /* 0x0000000a275d7984 */ /* 0x0000620008000800 */
[----:B------:R-:W-:-:S02]  /*25a0*/  PRMT R101, RZ, 0x7610, R101 ;  /* 0x00007610ff657816 */ /* 0x000fc40000000065 */
[-C--:B------:R-:W-:Y:S02]  /*25b0*/  LEA.HI.X.SX32 R75, R58, R5.reuse, 0x1, P6 ;  /* 0x000000053a4b7211 */ /* 0x080fe400030f0eff */
[C---:B------:R-:W-:Y:S02]  /*25c0*/  LEA R72, P6, R24.reuse, R4, 0x1 ;  /* 0x0000000418487211 */ /* 0x040fe400078c08ff */
[----:B------:R-:W-:Y:S01]  /*25d0*/  PRMT R107, RZ, 0x7610, R107 ;  /* 0x00007610ff6b7816 */ /* 0x000fe2000000006b */
[----:B------:R0:W5:Y:S01]  /*25e0*/  @P2 LDG.E.U16 R101, desc[UR28][R76.64] ;  /* 0x0000001c4c652981 */ /* 0x000162000c1e1500 */
[----:B------:R-:W-:Y:S02]  /*25f0*/  PRMT R109, RZ, 0x7610, R109 ;  /* 0x00007610ff6d7816 */ /* 0x000fe4000000006d */
[----:B------:R-:W-:Y:S02]  /*2600*/  LEA.HI.X.SX32 R73, R24, R5, 0x1, P6 ;  /* 0x0000000518497211 */ /* 0x000fe400030f0eff */
[----:B------:R0:W5:Y:S01]  /*2610*/  @P2 LDG.E.U16 R107, desc[UR28][R74.64] ;  /* 0x0000001c4a6b2981 */ /* 0x000162000c1e1500 */
[----:B------:R-:W-:-:S03]  /*2620*/  LOP3.LUT R4, R37, 0x3f, RZ, 0xc0, !PT ;  /* 0x0000003f25047812 */ /* 0x000fc600078ec0ff */
[----:B------:R0:W5:Y:S01]  /*2630*/  @P2 LDG.E.U16 R109, desc[UR28][R72.64] ;  /* 0x0000001c486d2981 */ /* 0x000162000c1e1500 */
[----:B------:R-:W-:Y:S01]  /*2640*/  BAR.SYNC.DEFER_BLOCKING 0x0 ;  /* 0x0000000000007b1d */ /* 0x000fe20000010000 */
[----:B------:R-:W-:Y:S01]  /*2650*/  ISETP.NE.U32.AND P6, PT, R66, RZ, PT ;  /* 0x000000ff4200720c */ /* 0x000fe20003fc5070 */
[----:B------:R-:W-:-:S03]  /*2660*/  IMAD.SHL.U32 R4, R4, 0x2, RZ ;  /* 0x0000000204047824 */ /* 0x000fc600078e00ff */
[----:B------:R-:W-:-:S04]  /*2670*/  SEL R5, RZ, 0x90, !P6 ;  /* 0x00000090ff057807 */ /* 0x000fc80007000000 */
[----:B------:R-:W-:Y:S02]  /*2680*/  LOP3.LUT R4, R5, R4, RZ, 0x3c, !PT ;  /* 0x0000000405047212 */ /* 0x000fe400078e3cff */
[----:B------:R-:W-:Y:S01]  /*2690*/  LOP3.LUT R5, R37, 0x40, RZ, 0xc0, !PT ;  /* 0x0000004025057812 */ /* 0x000fe200078ec0ff */
[----:B------:R-:W-:-:S04]  /*26a0*/  UIADD3 UR14, UPT, UPT, UR9, 0x10, URZ ;  /* 0x00000010090e7890 */ /* 0x000fc8000fffe0ff */
[----:B------:R-:W-:Y:S01]  /*26b0*/  IMAD R56, R5, 0x20, R4 ;  /* 0x0000002005387824 */ /* 0x000fe200078e0204 */
[----:B------:R-:W-:-:S04]  /*26c0*/  UIADD3 UR15, UPT, UPT, UR18, UR14, URZ ;  /* 0x0000000e120f7290 */ /* 0x000fc8000fffe0ff */
[----:B------:R-:W-:Y:S01]  /*26d0*/  LOP3.LUT R58, R56, 0x20, RZ, 0x3c, !PT ;  /* 0x00000020383a7812 */ /* 0x000fe200078e3cff */
[----:B------:R-:W-:Y:S01]  /*26e0*/  ULEA UR15, UR19, UR15, 0x3 ;  /* 0x0000000f130f7291 */ /* 0x000fe2000f8e18ff */
[----:B------:R-:W-:Y:S02]  /*26f0*/  F2FP.F16.F32.PACK_AB R5, R7, R8 ;  /* 0x000000080705723e */ /* 0x000fe400000000ff */
[----:B------:R-:W-:Y:S02]  /*2700*/  F2FP.F16.F32.PACK_AB R4, R23, R6 ;  /* 0x000000061704723e */ /* 0x000fe400000000ff */
[----:B------:R-:W-:Y:S02]  /*2710*/  F2FP.F16.F32.PACK_AB R7, R11, R12 ;  /* 0x0000000c0b07723e */ /* 0x000fe400000000ff */
[----:B------:R-:W-:Y:S02]  /*2720*/  F2FP.F16.F32.PACK_AB R6, R9, R10 ;  /* 0x0000000a0906723e */ /* 0x000fe400000000ff */
[----:B------:R-:W-:-:S02]  /*2730*/  F2FP.F16.F32.PACK_AB R8, R13, R14 ;  /* 0x0000000e0d08723e */ /* 0x000fc400000000ff */
[----:B------:R-:W-:Y:S01]  /*2740*/  F2FP.F16.F32.PACK_AB R11, R19, R20 ;  /* 0x00000014130b723e */ /* 0x000fe200000000ff */
[----:B------:R-:W-:Y:S01]  /*2750*/  FADD R20, -R21, -INF ;  /* 0xff80000015147421 */ /* 0x000fe20000000100 */
[----:B------:R-:W-:Y:S02]  /*2760*/  F2FP.F16.F32.PACK_AB R9, R15, R16 ;  /* 0x000000100f09723e */ /* 0x000fe400000000ff */
[----:B------:R-:W-:Y:S02]  /*2770*/  F2FP.F16.F32.PACK_AB R10, R17, R18 ;  /* 0x00000012110a723e */ /* 0x000fe400000000ff */
[----:B------:R-:W-:Y:S02]  /*2780*/  F2FP.F16.F32.PACK_AB R13, R25, R60 ;  /* 0x0000003c190d723e */ /* 0x000fe400000000ff */
[----:B------:R-:W-:Y:S02]  /*2790*/  F2FP.F16.F32.PACK_AB R19, R91, R62 ;  /* 0x0000003e5b13723e */ /* 0x000fe400000000ff */
[----:B------:R-:W-:-:S02]  /*27a0*/  F2FP.F16.F32.PACK_AB R12, R89, R22 ;  /* 0x00000016590c723e */ /* 0x000fc400000000ff */
[----:B------:R-:W-:Y:S02]  /*27b0*/  F2FP.F16.F32.PACK_AB R14, R27, R26 ;  /* 0x0000001a1b0e723e */ /* 0x000fe400000000ff */
[----:B------:R-:W-:Y:S02]  /*27c0*/  F2FP.F16.F32.PACK_AB R15, R29, R28 ;  /* 0x0000001c1d0f723e */ /* 0x000fe400000000ff */
[----:B------:R-:W-:Y:S02]  /*27d0*/  F2FP.F16.F32.PACK_AB R16, R30, R31 ;  /* 0x0000001f1e10723e */ /* 0x000fe400000000ff */
[----:B------:R-:W-:Y:S02]  /*27e0*/  F2FP.F16.F32.PACK_AB R17, R32, R33 ;  /* 0x000000212011723e */ /* 0x000fe400000000ff */
[----:B------:R-:W-:Y:S02]  /*27f0*/  F2FP.F16.F32.PACK_AB R18, R34, R35 ;  /* 0x000000232212723e */ /* 0x000fe400000000ff */
[----:B------:R-:W-:-:S02]  /*2800*/  LOP3.LUT R60, R56, 0x40, RZ, 0x3c, !PT ;  /* 0x00000040383c7812 */ /* 0x000fc400078e3cff */
[----:B------:R-:W-:Y:S01]  /*2810*/  LOP3.LUT R62, R56, 0x60, RZ, 0x3c, !PT ;  /* 0x00000060383e7812 */ /* 0x000fe200078e3cff */
[----:B--2---:R0:W-:Y:S04]  /*2820*/  STS.U16 [R56+UR10], R95 ;  /* 0x0000005f38007988 */ /* 0x0041e8000800040a */
[----:B---3--:R0:W-:Y:S04]  /*2830*/  STS.U16 [R56+UR10+0x400], R103 ;  /* 0x0004006738007988 */ /* 0x0081e8000800040a */
[----:B----4-:R0:W-:Y:S04]  /*2840*/  STS.U16 [R58+UR10+0x100], R97 ;  /* 0x000100613a007988 */ /* 0x0101e8000800040a */
[----:B------:R0:W-:Y:S01]  /*2850*/  STS.U16 [R58+UR10+0x500], R105 ;  /* 0x000500693a007988 */ /* 0x0001e2000800040a */
[----:B-1----:R-:W-:Y:S05]  /*2860*/  @!P2 BRA `(.L_x_9) ;  /* 0x000000000008a947 */ /* 0x002fea0003800000 */
[----:B------:R1:W-:Y:S01]  /*2870*/  STTM.16dp32bit_t0_t15.x16 tmem[UR15], R4 ;  /* 0x00000004000079ed */ /* 0x0003e20008a0000f */
[----:B------:R1:W-:Y:S02]  /*2880*/  STTM.16dp32bit_t16_t31.x16 tmem[UR15+0x10], R4 ;  /* 0x00001004000079ed */ /* 0x0003e40008a2000f */
.L_x_9:
[----:B-----5:R2:W-:Y:S01]  /*2890*/  STS.U16 [R60+UR10+0x200], R99 ;  /* 0x000200633c007988 */ /* 0x0205e2000800040a */
[----:B------:R-:W-:Y:S01]  /*28a0*/  FMUL R20, R20, 1.4426950216293334961 ;  /* 0x3fb8aa3b14147820 */ /* 0x000fe20000400000 */
[----:B------:R-:W-:Y:S02]  /*28b0*/  UIADD3 UR16, UPT, UPT, UR6, -0x40, URZ ;  /* 0xffffffc006107890 */ /* 0x000fe4000fffe0ff */
[----:B------:R2:W-:Y:S03]  /*28c0*/  STS.U16 [R60+UR10+0x600], R107 ;  /* 0x0006006b3c007988 */ /* 0x0005e6000800040a */
[----:B------:R-:W3:Y:S01]  /*28d0*/  MUFU.EX2 R20, R20 ;  /* 0x0000001400147308 */ /* 0x000ee20000000800 */
[----:B------:R2:W-:Y:S04]  /*28e0*/  STS.U16 [R62+UR10+0x300], R101 ;  /* 0x000300653e007988 */ /* 0x0005e8000800040a */
[----:B------:R2:W-:Y:S01]  /*28f0*/  STS.U16 [R62+UR10+0x700], R109 ;  /* 0x0007006d3e007988 */ /* 0x0005e2000800040a */
[----:B------:R-:W4:Y:S02]  /*2900*/  FENCE.VIEW.ASYNC.T ;  /* 0x00000000000073c6 */ /* 0x000f240000000200 */
[----:B----4-:R-:W-:Y:S06]  /*2910*/  BAR.SYNC.DEFER_BLOCKING 0x0 ;  /* 0x0000000000007b1d */ /* 0x010fec0000010000 */
[----:B-1----:R-:W1:Y:S01]  /*2920*/  LDTM.16dp32bit_t0_t15.x4 R4, tmem[UR11] ;  /* 0x0000000b000479ee */ /* 0x002e620008900000 */
[----:B------:R-:W4:Y:S01]  /*2930*/  LDTM.16dp32bit_t16_t31.x4 R4, tmem[UR11+0x4] ;  /* 0x0000040b000479ee */ /* 0x000f220008920000 */
[----:B------:R-:W-:Y:S01]  /*2940*/  NOP ;  /* 0x0000000000007918 */ /* 0x000fe20000000000 */
[----:B--23--:R-:W-:Y:S05]  /*2950*/  @!P2 BRA `(.L_x_10) ;  /* 0x000000000018a947 */ /* 0x00cfea0003800000 */
[C---:B-1--4-:R-:W-:Y:S01]  /*2960*/  FMUL R4, R20.reuse, R4 ;  /* 0x0000000414047220 */ /* 0x052fe20000400000 */
[C---:B------:R-:W-:Y:S01]  /*2970*/  FMUL R5, R20.reuse, R5 ;  /* 0x0000000514057220 */ /* 0x040fe20000400000 */
[C---:B------:R-:W-:Y:S01]  /*2980*/  FMUL R6, R20.reuse, R6 ;  /* 0x0000000614067220 */ /* 0x040fe20000400000 */
[----:B------:R-:W-:-:S04]  /*2990*/  FMUL R7, R20, R7 ;  /* 0x0000000714077220 */ /* 0x000fc80000400000 */
[----:B------:R2:W-:Y:S01]  /*29a0*/  STTM.16dp32bit_t0_t15.x4 tmem[UR11], R4 ;  /* 0x00000004000079ed */ /* 0x0005e2000890000b */
[----:B------:R2:W-:Y:S02]  /*29b0*/  STTM.16dp32bit_t16_t31.x4 tmem[UR11+0x4], R4 ;  /* 0x00000404000079ed */ /* 0x0005e4000892000b */
.L_x_10:
[----:B----4-:R-:W3:Y:S02]  /*29c0*/  FENCE.VIEW.ASYNC.T ;  /* 0x00000000000073c6 */ /* 0x010ee40000000200 */
[----:B---3--:R-:W-:Y:S01]  /*29d0*/  BAR.SYNC.DEFER_BLOCKING 0x0 ;  /* 0x0000000000007b1d */ /* 0x008fe20000010000 */
[----:B------:R-:W-:Y:S01]  /*29e0*/  UISETP.GE.AND UP2, UPT, UR16, 0x1, UPT ;  /* 0x000000011000788c */ /* 0x000fe2000bf46270 */
[----:B------:R-:W-:-:S04]  /*29f0*/  FADD R93, R20, R93 ;  /* 0x0000005d145d7221 */ /* 0x000fc80000000000 */
[----:B------:R3:W-:Y:S06]  /*2a00*/  MEMBAR.ALL.CTA ;  /* 0x0000000000007992 */ /* 0x0007ec0000008000 */
[----:B---3--:R-:W3:Y:S02]  /*2a10*/  FENCE.VIEW.ASYNC.S ;  /* 0x00000000000073c6 */ /* 0x008ee40000000000 */
[----:B---3--:R-:W-:Y:S06]  /*2a20*/  BAR.SYNC.DEFER_BLOCKING 0x0 ;  /* 0x0000000000007b1d */ /* 0x008fec0000010000 */
[----:B------:R-:W-:Y:S05]  /*2a30*/  @!P3 BRA `(.L_x_11) ;  /* 0x0000000000c0b947 */ /* 0x000fea0003800000 */
[----:B------:R-:W-:Y:S01]  /*2a40*/  USHF.R.U32.HI UR18, URZ, 0x4, UR10 ;  /* 0x00000004ff127899 */ /* 0x000fe2000801160a */
[----:B------:R-:W-:Y:S01]  /*2a50*/  UMOV UR4, URZ ;  /* 0x000000ff00047c82 */ /* 0x000fe20008000000 */
[----:B------:R-:W-:Y:S02]  /*2a60*/  UMOV UR5, URZ ;  /* 0x000000ff00057c82 */ /* 0x000fe40008000000 */
[----:B------:R-:W-:Y:S02]  /*2a70*/  USGXT.U32 UR18, UR18, 0xe ;  /* 0x0000000e1212789a */ /* 0x000fe40008000000 */
[----:B------:R-:W-:Y:S02]  /*2a80*/  UIADD3 UR6, UPT, UPT, UR9, 0x18, URZ ;  /* 0x0000001809067890 */ /* 0x000fe4000fffe0ff */
[----:B------:R-:W-:Y:S02]  /*2a90*/  UIADD3 UR38, UP3, UPT, UR18, 0x2, URZ ;  /* 0x0000000212267890 */ /* 0x000fe4000ff7e0ff */
[----:B------:R-:W-:-:S02]  /*2aa0*/  UIADD3 UR17, UPT, UPT, UR9, 0x20, URZ ;  /* 0x0000002009117890 */ /* 0x000fc4000fffe0ff */
[----:B------:R-:W-:Y:S02]  /*2ab0*/  UIADD3.X UR39, UPT, UPT, UR4, 0x40004040, URZ, UP3, !UPT ;  /* 0x4000404004277890 */ /* 0x000fe40009ffe4ff */
[----:B------:R-:W-:Y:S01]  /*2ac0*/  UIADD3 UR21, UPT, UPT, UR9, 0x28, URZ ;  /* 0x0000002809157890 */ /* 0x000fe2000fffe0ff */
[----:B------:R-:W-:Y:S01]  /*2ad0*/  UMOV UR4, UR13 ;  /* 0x0000000d00047c82 */ /* 0x000fe20008000000 */
[----:B------:R-:W-:Y:S01]  /*2ae0*/  UIADD3.64 UR44, UPT, UPT, UR38, 0x4, URZ ;  /* 0x00000004262c7897 */ /* 0x000fe2000fffe0ff */
[----:B------:R-:W-:Y:S01]  /*2af0*/  UMOV UR58, UR4 ;  /* 0x00000004003a7c82 */ /* 0x000fe20008000000 */
[----:B------:R-:W-:Y:S02]  /*2b00*/  UIADD3.64 UR4, UPT, UPT, UR38, 0x2, URZ ;  /* 0x0000000226047897 */ /* 0x000fe4000fffe0ff */
[----:B------:R-:W-:Y:S02]  /*2b10*/  UIADD3 UR54, UPT, UPT, UR9, 0x30, URZ ;  /* 0x0000003009367890 */ /* 0x000fe4000fffe0ff */
[----:B------:R-:W-:-:S02]  /*2b20*/  UIADD3.64 UR46, UPT, UPT, UR38, 0x7e, URZ ;  /* 0x0000007e262e7897 */ /* 0x000fc4000fffe0ff */
[----:B------:R-:W-:Y:S02]  /*2b30*/  UIADD3 UR55, UPT, UPT, UR9, 0x38, URZ ;  /* 0x0000003809377890 */ /* 0x000fe4000fffe0ff */
[----:B------:R-:W-:Y:S02]  /*2b40*/  UIADD3.64 UR48, UPT, UPT, UR38, 0x80, URZ ;  /* 0x0000008026307897 */ /* 0x000fe4000fffe0ff */
[----:B------:R-:W-:Y:S02]  /*2b50*/  UIADD3 UR56, UPT, UPT, UR9, 0x40, URZ ;  /* 0x0000004009387890 */ /* 0x000fe4000fffe0ff */
[----:B------:R-:W-:Y:S01]  /*2b60*/  UIADD3.64 UR50, UPT, UPT, UR38, 0x82, URZ ;  /* 0x0000008226327897 */ /* 0x000fe2000fffe0ff */
[----:B------:R-:W-:Y:S01]  /*2b70*/  UMOV UR26, 0x0 ;  /* 0x00000000001a7882 */ /* 0x000fe20000000000 */
[----:B------:R-:W-:Y:S01]  /*2b80*/  UMOV UR27, 0x4040010 ;  /* 0x04040010001b7882 */ /* 0x000fe20000000000 */
[----:B------:R-:W-:Y:S02]  /*2b90*/  UIADD3 UR57, UPT, UPT, UR9, 0x48, URZ ;  /* 0x0000004809397890 */ /* 0x000fe4000fffe0ff */
[----:B------:R-:W-:Y:S01]  /*2ba0*/  UIADD3.64 UR52, UPT, UPT, UR38, 0x84, URZ ;  /* 0x0000008426347897 */ /* 0x000fe2000fffe0ff */
[----:B------:R-:W-:Y:S01]  /*2bb0*/  UMOV UR19, 0x40004040 ;  /* 0x4000404000137882 */ /* 0x000fe20000000000 */
[----:B------:R-:W-:Y:S01]  /*2bc0*/  UMOV UR32, 0x0 ;  /* 0x0000000000207882 */ /* 0x000fe20000000000 */
[----:B------:R-:W-:Y:S01]  /*2bd0*/  UMOV UR33, 0x4040010 ;  /* 0x0404001000217882 */ /* 0x000fe20000000000 */
[----:B------:R-:W-:Y:S01]  /*2be0*/  UMOV UR22, 0x0 ;  /* 0x0000000000167882 */ /* 0x000fe20000000000 */
[----:B------:R-:W-:Y:S01]  /*2bf0*/  UMOV UR23, 0x4040010 ;  /* 0x0404001000177882 */ /* 0x000fe20000000000 */
[----:B------:R3:W-:Y:S01]  /*2c00*/  UTCHMMA tmem[UR14], gdesc[UR18], tmem[UR9], tmem[UR26], idesc[UR27], UPT ;  /* 0x00ff1a120e0079ea */ /* 0x0007e2000b800009 */
        /* <DEDUP_REMOVED lines=15> */
[----:B------:R3:W-:Y:S01]  /*2d00*/  UTCHMMA tmem[UR56], gdesc[UR50], tmem[UR9], tmem[UR40], idesc[UR41], UPT ;  /* 0x00ff2832380079ea */ /* 0x0007e2000b800009 */
[----:B------:R3:W-:Y:S01]  /*2d10*/  UTCHMMA tmem[UR57], gdesc[UR52], tmem[UR9], tmem[UR42], idesc[UR43], UPT ;  /* 0x00ff2a34390079ea */ /* 0x0007e2000b800009 */
[----:B------:R3:W-:Y:S01]  /*2d20*/  UTCBAR [UR58], URZ ;  /* 0x000000ff3a0073e9 */ /* 0x0007e200080000ff */
[----:B------:R-:W-:Y:S01]  /*2d30*/  NOP ;  /* 0x0000000000007918 */ /* 0x000fe20000000000 */
.L_x_11:
[----:B------:R-:W-:Y:S01]  /*2d40*/  FSEL R21, R21, -INF , P2 ;  /* 0xff80000015157808 */ /* 0x000fe20001000000 */
[----:B---3--:R-:W-:Y:S01]  /*2d50*/  UMOV UR6, URZ ;  /* 0x000000ff00067c82 */ /* 0x008fe20008000000 */
[----:B------:R-:W-:Y:S01]  /*2d60*/  FSEL R68, R93, 1, P2 ;  /* 0x3f8000005d447808 */ /* 0x000fe20001000000 */
[----:B------:R-:W-:Y:S06]  /*2d70*/  BRA.U !UP2, `(.L_x_12) ;  /* 0x0000001d0ae47547 */ /* 0x000fec000b800000 */
[----:B------:R-:W3:Y:S01]  /*2d80*/  LDCU UR23, c[0x0][0x3c4] ;  /* 0x00007880ff1777ac */ /* 0x000ee20008000800 */
[----:B------:R-:W-:Y:S02]  /*2d90*/  IMAD.MOV.U32 R70, RZ, RZ, R21 ;  /* 0x000000ffff467224 */ /* 0x000fe400078e0015 */
[----:B------:R-:W-:Y:S01]  /*2da0*/  IMAD.MOV.U32 R88, RZ, RZ, RZ ;  /* 0x000000ffff587224 */ /* 0x000fe200078e00ff */
[----:B------:R-:W4:Y:S01]  /*2db0*/  LDCU UR17, c[0x0][0x3d4] ;  /* 0x00007a80ff1177ac */ /* 0x000f220008000800 */
[----:B------:R-:W-:Y:S02]  /*2dc0*/  UIADD3 UR4, UPT, UPT, UR10, 0x2000, URZ ;  /* 0x000020000a047890 */ /* 0x000fe4000fffe0ff */
[----:B------:R-:W-:Y:S02]  /*2dd0*/  UIADD3 UR5, UPT, UPT, UR10, 0x3000, URZ ;  /* 0x000030000a057890 */ /* 0x000fe4000fffe0ff */
[----:B------:R-:W-:Y:S02]  /*2de0*/  USHF.R.U32.HI UR18, URZ, 0x4, UR4 ;  /* 0x00000004ff127899 */ /* 0x000fe40008011604 */
[----:B------:R-:W-:-:S02]  /*2df0*/  USHF.R.U32.HI UR5, URZ, 0x4, UR5 ;  /* 0x00000004ff057899 */ /* 0x000fc40008011605 */
[----:B------:R-:W-:Y:S02]  /*2e00*/  USGXT.U32 UR18, UR18, 0xe ;  /* 0x0000000e1212789a */ /* 0x000fe40008000000 */
[----:B---3--:R-:W-:Y:S02]  /*2e10*/  USHF.L.U32 UR23, UR23, 0x7, URZ ;  /* 0x0000000717177899 */ /* 0x008fe400080006ff */
[----:B------:R-:W-:Y:S02]  /*2e20*/  UIADD3 UR32, UP3, UPT, UR18, 0x2, URZ ;  /* 0x0000000212207890 */ /* 0x000fe4000ff7e0ff */
[----:B----4-:R-:W-:Y:S01]  /*2e30*/  USHF.L.U32 UR17, UR17, 0x7, URZ ;  /* 0x0000000711117899 */ /* 0x010fe200080006ff */
[----:B------:R-:W-:Y:S01]  /*2e40*/  UMOV UR4, URZ ;  /* 0x000000ff00047c82 */ /* 0x000fe20008000000 */
[----:B------:R-:W-:Y:S01]  /*2e50*/  USHF.R.U32.HI UR22, URZ, 0x4, UR7 ;  /* 0x00000004ff167899 */ /* 0x000fe20008011607 */
[----:B------:R-:W-:Y:S01]  /*2e60*/  MOV R91, UR23 ;  /* 0x00000017005b7c02 */ /* 0x000fe20008000f00 */
[----:B------:R-:W-:-:S02]  /*2e70*/  UIADD3.X UR33, UPT, UPT, UR4, 0x40004040, URZ, UP3, !UPT ;  /* 0x4000404004217890 */ /* 0x000fc40009ffe4ff */
[----:B------:R-:W-:Y:S01]  /*2e80*/  IMAD.U32 R89, RZ, RZ, UR17 ;  /* 0x00000011ff597e24 */ /* 0x000fe2000f8e00ff */
[----:B------:R-:W-:Y:S02]  /*2e90*/  USGXT.U32 UR24, UR5, 0xe ;  /* 0x0000000e0518789a */ /* 0x000fe40008000000 */
[----:B------:R-:W-:Y:S01]  /*2ea0*/  UISETP.NE.U32.AND UP2, UPT, UR20, URZ, UPT ;  /* 0x000000ff1400728c */ /* 0x000fe2000bf45070 */
[----:B------:R-:W3:Y:S01]  /*2eb0*/  LDCU UR58, c[0x0][0x3a8] ;  /* 0x00007500ff3a77ac */ /* 0x000ee20008000800 */
[----:B------:R-:W-:Y:S02]  /*2ec0*/  USGXT.U32 UR22, UR22, 0xe ;  /* 0x0000000e1616789a */ /* 0x000fe40008000000 */
[----:B------:R-:W-:Y:S02]  /*2ed0*/  UIADD3.64 UR34, UPT, UPT, UR32, 0x2, URZ ;  /* 0x0000000220227897 */ /* 0x000fe4000fffe0ff */
[----:B------:R-:W-:Y:S02]  /*2ee0*/  UIADD3.64 UR36, UPT, UPT, UR32, 0x4, URZ ;  /* 0x0000000420247897 */ /* 0x000fe4000fffe0ff */
[----:B------:R-:W-:-:S02]  /*2ef0*/  UIADD3.64 UR38, UPT, UPT, UR32, 0x7e, URZ ;  /* 0x0000007e20267897 */ /* 0x000fc4000fffe0ff */
[----:B------:R-:W-:Y:S02]  /*2f00*/  UIADD3.64 UR40, UPT, UPT, UR32, 0x80, URZ ;  /* 0x0000008020287897 */ /* 0x000fe4000fffe0ff */
[----:B------:R-:W-:Y:S02]  /*2f10*/  UIADD3.64 UR42, UPT, UPT, UR32, 0x82, URZ ;  /* 0x00000082202a7897 */ /* 0x000fe4000fffe0ff */
[----:B------:R-:W-:Y:S01]  /*2f20*/  UIADD3.64 UR44, UPT, UPT, UR32, 0x84, URZ ;  /* 0x00000084202c7897 */ /* 0x000fe2000fffe0ff */
[----:B------:R-:W-:Y:S01]  /*2f30*/  UMOV UR25, 0x1 ;  /* 0x0000000100197882 */ /* 0x000fe20000000000 */
[----:B------:R-:W-:-:S10]  /*2f40*/  UMOV UR5, URZ ;  /* 0x000000ff00057c82 */ /* 0x000fd40008000000 */
.L_x_17:
[----:B-12---:R-:W-:-:S04]  /*2f50*/  IMAD.WIDE R4, R91, 0x2, R54 ;  /* 0x000000025b047825 */ /* 0x006fc800078e0236 */
[C---:B------:R-:W-:Y:S02]  /*2f60*/  IMAD.WIDE R6, R91.reuse, 0x2, R52 ;  /* 0x000000025b067825 */ /* 0x040fe400078e0234 */
[----:B------:R-:W2:Y:S02]  /*2f70*/  LDG.E.U16 R5, desc[UR28][R4.64] ;  /* 0x0000001c04057981 */ /* 0x000ea4000c1e1500 */
[C---:B------:R-:W-:Y:S02]  /*2f80*/  IMAD.WIDE R8, R91.reuse, 0x2, R46 ;  /* 0x000000025b087825 */ /* 0x040fe400078e022e */
[----:B------:R-:W4:Y:S02]  /*2f90*/  LDG.E.U16 R7, desc[UR28][R6.64] ;  /* 0x0000001c06077981 */ /* 0x000f24000c1e1500 */
[C---:B------:R-:W-:Y:S02]  /*2fa0*/  IMAD.WIDE R10, R91.reuse, 0x2, R50 ;  /* 0x000000025b0a7825 */ /* 0x040fe400078e0232 */
[----:B------:R-:W5:Y:S02]  /*2fb0*/  LDG.E.U16 R9, desc[UR28][R8.64] ;  /* 0x0000001c08097981 */ /* 0x000f64000c1e1500 */
[----:B------:R-:W-:-:S02]  /*2fc0*/  IMAD.WIDE R12, R91, 0x2, R44 ;  /* 0x000000025b0c7825 */ /* 0x000fc400078e022c */
[----:B---3--:R-:W3:Y:S02]  /*2fd0*/  LDG.E.U16 R11, desc[UR28][R10.64] ;  /* 0x0000001c0a0b7981 */ /* 0x008ee4000c1e1500 */
[C---:B------:R-:W-:Y:S02]  /*2fe0*/  IMAD.WIDE R14, R91.reuse, 0x2, R42 ;  /* 0x000000025b0e7825 */ /* 0x040fe400078e022a */
[----:B------:R-:W3:Y:S02]  /*2ff0*/  LDG.E.U16 R13, desc[UR28][R12.64] ;  /* 0x0000001c0c0d7981 */ /* 0x000ee4000c1e1500 */
[C---:B------:R-:W-:Y:S02]  /*3000*/  IMAD.WIDE R16, R91.reuse, 0x2, R40 ;  /* 0x000000025b107825 */ /* 0x040fe400078e0228 */
[----:B------:R-:W3:Y:S02]  /*3010*/  LDG.E.U16 R15, desc[UR28][R14.64] ;  /* 0x0000001c0e0f7981 */ /* 0x000ee4000c1e1500 */
[----:B------:R-:W-:-:S02]  /*3020*/  IMAD.WIDE R18, R91, 0x2, R48 ;  /* 0x000000025b127825 */ /* 0x000fc400078e0230 */
[----:B------:R-:W3:Y:S04]  /*3030*/  LDG.E.U16 R17, desc[UR28][R16.64] ;  /* 0x0000001c10117981 */ /* 0x000ee8000c1e1500 */
[----:B------:R-:W3:Y:S01]  /*3040*/  LDG.E.U16 R19, desc[UR28][R18.64] ;  /* 0x0000001c12137981 */ /* 0x000ee2000c1e1500 */
[----:B------:R-:W-:Y:S02]  /*3050*/  UMOV UR6, 0x1 ;  /* 0x0000000100067882 */ /* 0x000fe40000000000 */
[----:B------:R-:W-:-:S04]  /*3060*/  @!UP1 UIADD3 UR6, UPT, UPT, -UR6, 0x100000, URZ ;  /* 0x0010000006069890 */ /* 0x000fc8000fffe1ff */
[----:B------:R-:W-:Y:S02]  /*3070*/  @!UP1 USHF.L.U32 UR7, UR6, 0xb, URZ ;  /* 0x0000000b06079899 */ /* 0x000fe400080006ff */
[----:B------:R-:W-:Y:S01]  /*3080*/  @!UP1 USHF.L.U32 UR6, UR6, 0x1, URZ ;  /* 0x0000000106069899 */ /* 0x000fe200080006ff */
[----:B------:R-:W-:Y:S01]  /*3090*/  VOTEU.ALL UP3, P1 ;  /* 0x0000000000ff7886 */ /* 0x000fe20000860000 */
[----:B--2---:R1:W-:Y:S04]  /*30a0*/  STS.U16 [R2+UR10+0x1000], R5 ;  /* 0x0010000502007988 */ /* 0x0043e8000800040a */
[----:B----4-:R1:W-:Y:S04]  /*30b0*/  STS.U16 [R2+UR10+0x1200], R7 ;  /* 0x0012000702007988 */ /* 0x0103e8000800040a */
[----:B-----5:R1:W-:Y:S04]  /*30c0*/  STS.U16 [R2+UR10+0x1400], R9 ;  /* 0x0014000902007988 */ /* 0x0203e8000800040a */
[----:B---3--:R1:W-:Y:S04]  /*30d0*/  STS.U16 [R2+UR10+0x1600], R11 ;  /* 0x0016000b02007988 */ /* 0x0083e8000800040a */
[----:B------:R1:W-:Y:S04]  /*30e0*/  STS.U16 [R2+UR10+0x1800], R13 ;  /* 0x0018000d02007988 */ /* 0x0003e8000800040a */
[----:B------:R1:W-:Y:S04]  /*30f0*/  STS.U16 [R2+UR10+0x1a00], R15 ;  /* 0x001a000f02007988 */ /* 0x0003e8000800040a */
[----:B------:R1:W-:Y:S04]  /*3100*/  STS.U16 [R2+UR10+0x1c00], R17 ;  /* 0x001c001102007988 */ /* 0x0003e8000800040a */
[----:B------:R1:W-:Y:S01]  /*3110*/  STS.U16 [R2+UR10+0x1e00], R19 ;  /* 0x001e001302007988 */ /* 0x0003e2000800040a */
[----:B------:R2:W-:Y:S06]  /*3120*/  MEMBAR.ALL.CTA ;  /* 0x0000000000007992 */ /* 0x0005ec0000008000 */
[----:B--2---:R-:W-:Y:S04]  /*3130*/  FENCE.VIEW.ASYNC.S ;  /* 0x00000000000073c6 */ /* 0x004fe80000000000 */
[----:B------:R-:W2:Y:S02]  /*3140*/  FENCE.VIEW.ASYNC.S ;  /* 0x00000000000073c6 */ /* 0x000ea40000000000 */
[----:B--2---:R1:W2:Y:S02]  /*3150*/  @!UP3 SYNCS.EXCH.64 URZ, [UR10+0x3810], UR6 ;  /* 0x003810060affb5b2 */ /* 0x0042a40008000100 */
[----:B--2---:R-:W-:Y:S06]  /*3160*/  BAR.SYNC.DEFER_BLOCKING 0x0 ;  /* 0x0000000000007b1d */ /* 0x004fec0000010000 */
[----:B-1----:R-:W-:Y:S05]  /*3170*/  BRA.U UP2, `(.L_x_13) ;  /* 0x0000000102307547 */ /* 0x002fea000b800000 */
[----:B------:R-:W-:Y:S01]  /*3180*/  UIADD3 UR6, UPT, UPT, UR10, 0x3810, URZ ;  /* 0x000038100a067890 */ /* 0x000fe2000fffe0ff */
[----:B------:R-:W-:Y:S01]  /*3190*/  UMOV UR7, URZ ;  /* 0x000000ff00077c82 */ /* 0x000fe20008000000 */
[----:B------:R-:W-:Y:S01]  /*31a0*/  UMOV UR26, UR24 ;  /* 0x00000018001a7c82 */ /* 0x000fe20008000000 */
[----:B------:R-:W-:Y:S01]  /*31b0*/  UMOV UR27, 0x40004040 ;  /* 0x40004040001b7882 */ /* 0x000fe20000000000 */
[----:B------:R-:W-:Y:S01]  /*31c0*/  UMOV UR20, UR22 ;  /* 0x0000001600147c82 */ /* 0x000fe20008000000 */
[----:B------:R-:W-:Y:S01]  /*31d0*/  UMOV UR21, 0xc0004010 ;  /* 0xc000401000157882 */ /* 0x000fe20000000000 */
[----:B------:R-:W-:Y:S01]  /*31e0*/  UMOV UR46, 0x0 ;  /* 0x00000000002e7882 */ /* 0x000fe20000000000 */
[----:B------:R-:W-:Y:S01]  /*31f0*/  UMOV UR47, 0x4208010 ;  /* 0x04208010002f7882 */ /* 0x000fe20000000000 */
[----:B------:R-:W-:Y:S01]  /*3200*/  UMOV UR6, UR6 ;  /* 0x0000000600067c82 */ /* 0x000fe20008000000 */
[----:B------:R1:W-:Y:S01]  /*3210*/  UTCHMMA gdesc[UR26], gdesc[UR20], tmem[UR30], tmem[UR46], idesc[UR47], !UPT ;  /* 0x00ff2e141a0075ea */ /* 0x0003e2000f80001e */
[----:B------:R1:W-:Y:S01]  /*3220*/  UTCBAR [UR6], URZ ;  /* 0x000000ff060073e9 */ /* 0x0003e200080000ff */
[----:B------:R-:W-:-:S02]  /*3230*/  NOP ;  /* 0x0000000000007918 */ /* 0x000fc40000000000 */
.L_x_13:
[----:B------:R-:W2:Y:S02]  /*3240*/  SYNCS.PHASECHK.TRANS64.TRYWAIT P2, [UR10+0x3810], RZ ;  /* 0x003810ffff0075a7 */ /* 0x000ea4000804110a */
[----:B--2---:R-:W-:Y:S05]  /*3250*/  @!P2 BRA `(.L_x_14) ;  /* 0x00000024009ca947 */ /* 0x004fea0003800000 */
.L_x_23:
[----:B------:R-:W-:Y:S01]  /*3260*/  BAR.SYNC.DEFER_BLOCKING 0x0 ;  /* 0x0000000000007b1d */ /* 0x000fe20000010000 */
[C---:B------:R-:W-:Y:S01]  /*3270*/  VIADD R90, R3.reuse, UR5 ;  /* 0x00000005035a7c36 */ /* 0x040fe20008000000 */
[----:B------:R-:W-:Y:S01]  /*3280*/  UIADD3 UR7, UPT, UPT, UR5, 0x80, URZ ;  /* 0x0000008005077890 */ /* 0x000fe2000fffe0ff */
[----:B------:R-:W-:Y:S01]  /*3290*/  VIADD R94, R3, 0x15 ;  /* 0x00000015035e7836 */ /* 0x000fe20000000000 */
[----:B------:R-:W-:Y:S01]  /*32a0*/  LOP3.LUT R112, R37, 0xff, RZ, 0xc0, !PT ;  /* 0x000000ff25707812 */ /* 0x000fe200078ec0ff */
[C---:B------:R-:W-:Y:S01]  /*32b0*/  VIADD R93, R90.reuse, 0x80 ;  /* 0x000000805a5d7836 */ /* 0x040fe20000000000 */
[C---:B0-----:R-:W-:Y:S01]  /*32c0*/  IADD3 R97, PT, PT, R90.reuse, 0x83, RZ ;  /* 0x000000835a617810 */ /* 0x041fe20007ffe0ff */
[----:B------:R-:W-:Y:S01]  /*32d0*/  VIADD R95, R90, 0x82 ;  /* 0x000000825a5f7836 */ /* 0x000fe20000000000 */
[----:B------:R-:W-:Y:S01]  /*32e0*/  LDTM.16dp32bit_t0_t15.x32 R4, tmem[UR12] ;  /* 0x0000000c000479ee */ /* 0x000fe20008a80000 */
[----:B------:R-:W0:Y:S01]  /*32f0*/  LDTM.16dp32bit_t16_t31.x32 R4, tmem[UR12+0x20] ;  /* 0x0000200c000479ee */ /* 0x000e220008aa0000 */
[----:B------:R-:W-:Y:S01]  /*3300*/  LEA R112, R112, UR10, 0x2 ;  /* 0x0000000a70707c11 */ /* 0x000fe2000f8e10ff */
[----:B------:R-:W-:Y:S01]  /*3310*/  IMAD.U32 R88, R88, -0x80000000, RZ ;  /* 0x8000000058587824 */ /* 0x000fe200078e00ff */
[----:B------:R-:W-:-:S02]  /*3320*/  ISETP.GE.AND P3, PT, R0, R93, PT ;  /* 0x0000005d0000720c */ /* 0x000fc40003f66270 */
[----:B------:R-:W-:Y:S01]  /*3330*/  ISETP.GE.AND P6, PT, R0, R95, PT ;  /* 0x0000005f0000720c */ /* 0x000fe20003fc6270 */
[----:B------:R-:W-:Y:S01]  /*3340*/  VIADD R95, R90, 0x85 ;  /* 0x000000855a5f7836 */ /* 0x000fe20000000000 */
[----:B------:R-:W-:Y:S01]  /*3350*/  ISETP.GE.AND P2, PT, R0, R97, PT ;  /* 0x000000610000720c */ /* 0x000fe20003f46270 */
[----:B------:R-:W2:Y:S01]  /*3360*/  @!P1 SYNCS.CCTL.IV [UR10+0x3810] ;  /* 0x00381000ff0099b1 */ /* 0x000ea2000800000a */
[----:B------:R-:W-:Y:S01]  /*3370*/  NOP ;  /* 0x0000000000007918 */ /* 0x000fe20000000000 */
[----:B0-----:R-:W-:Y:S01]  /*3380*/  FMUL R4, R4, UR58 ;  /* 0x0000003a04047c20 */ /* 0x001fe20008400000 */
[----:B------:R-:W-:Y:S01]  /*3390*/  FMUL R5, R5, UR58 ;  /* 0x0000003a05057c20 */ /* 0x000fe20008400000 */
[----:B------:R-:W-:Y:S01]  /*33a0*/  FMUL R6, R6, UR58 ;  /* 0x0000003a06067c20 */ /* 0x000fe20008400000 */
[----:B------:R-:W-:Y:S01]  /*33b0*/  FMUL R7, R7, UR58 ;  /* 0x0000003a07077c20 */ /* 0x000fe20008400000 */
[----:B------:R-:W-:Y:S01]  /*33c0*/  FMUL R92, R8, UR58 ;  /* 0x0000003a085c7c20 */ /* 0x000fe20008400000 */
[----:B------:R-:W-:Y:S01]  /*33d0*/  FSEL R4, R4, -INF , P3 ;  /* 0xff80000004047808 */ /* 0x000fe20001800000 */
[----:B------:R-:W-:Y:S01]  /*33e0*/  FMUL R9, R9, UR58 ;  /* 0x0000003a09097c20 */ /* 0x000fe20008400000 */
[----:B------:R-:W-:Y:S01]  /*33f0*/  ISETP.GT.AND P3, PT, R0, R93, PT ;  /* 0x0000005d0000720c */ /* 0x000fe20003f64270 */
[----:B------:R-:W-:Y:S01]  /*3400*/  VIADD R93, R90, 0x84 ;  /* 0x000000845a5d7836 */ /* 0x000fe20000000000 */
[----:B------:R-:W-:Y:S01]  /*3410*/  FSEL R6, R6, -INF , P6 ;  /* 0xff80000006067808 */ /* 0x000fe20003000000 */
        /* <DEDUP_REMOVED lines=9> */
[----:B------:R-:W-:Y:S01]  /*34b0*/  ISETP.GE.AND P2, PT, R0, R93, PT ;  /* 0x0000005d0000720c */ /* 0x000fe20003f46270 */
[----:B------:R-:W-:Y:S01]  /*34c0*/  FMUL R17, R17, UR58 ;  /* 0x0000003a11117c20 */ /* 0x000fe20008400000 */
[----:B------:R-:W-:Y:S01]  /*34d0*/  IADD3 R93, PT, PT, R90, 0x88, RZ ;  /* 0x000000885a5d7810 */ /* 0x000fe20007ffe0ff */
[----:B------:R-:W-:Y:S01]  /*34e0*/  FMUL R21, R21, UR58 ;  /* 0x0000003a15157c20 */ /* 0x000fe20008400000 */
[----:B------:R-:W-:Y:S01]  /*34f0*/  FSEL R7, R92, -INF , P3 ;  /* 0xff8000005c077808 */ /* 0x000fe20001800000 */
[----:B------:R-:W-:Y:S01]  /*3500*/  FMUL R92, R10, UR58 ;  /* 0x0000003a0a5c7c20 */ /* 0x000fe20008400000 */
[----:B------:R-:W-:Y:S01]  /*3510*/  FSEL R10, R9, -INF , P6 ;  /* 0xff800000090a7808 */ /* 0x000fe20003000000 */
[----:B------:R-:W-:Y:S01]  /*3520*/  FMUL R22, R22, UR58 ;  /* 0x0000003a16167c20 */ /* 0x000fe20008400000 */
[----:B------:R-:W-:Y:S01]  /*3530*/  ISETP.GE.AND P6, PT, R0, R93, PT ;  /* 0x0000005d0000720c */ /* 0x000fe20003fc6270 */
[----:B------:R-:W-:Y:S01]  /*3540*/  VIADD R93, R90, 0x8a ;  /* 0x0000008a5a5d7836 */ /* 0x000fe20000000000 */
[----:B------:R-:W-:Y:S01]  /*3550*/  ISETP.GE.AND P3, PT, R0, R95, PT ;  /* 0x0000005f0000720c */ /* 0x000fe20003f66270 */
[----:B------:R-:W-:Y:S01]  /*3560*/  VIADD R95, R90, 0x89 ;  /* 0x000000895a5f7836 */ /* 0x000fe20000000000 */
        /* <DEDUP_REMOVED lines=15> */
[----:B------:R-:W-:Y:S01]  /*3660*/  FMUL R26, R26, UR58 ;  /* 0x0000003a1a1a7c20 */ /* 0x000fe20008400000 */
[----:B------:R-:W-:Y:S01]  /*3670*/  FSEL R13, R92, -INF , P3 ;  /* 0xff8000005c0d7808 */ /* 0x000fe20001800000 */
[----:B------:R-:W-:Y:S01]  /*3680*/  FMUL R92, R16, UR58 ;  /* 0x0000003a105c7c20 */ /* 0x000fe20008400000 */
[----:B------:R-:W-:Y:S01]  /*3690*/  FSEL R16, R15, -INF , P6 ;  /* 0xff8000000f107808 */ /* 0x000fe20003000000 */
[----:B------:R-:W-:Y:S01]  /*36a0*/  FMUL R27, R27, UR58 ;  /* 0x0000003a1b1b7c20 */ /* 0x000fe20008400000 */
[----:B------:R-:W-:Y:S01]  /*36b0*/  ISETP.GE.AND P6, PT, R0, R93, PT ;  /* 0x0000005d0000720c */ /* 0x000fe20003fc6270 */
[C---:B------:R-:W-:Y:S01]  /*36c0*/  VIADD R93, R90.reuse, 0x8f ;  /* 0x0000008f5a5d7836 */ /* 0x040fe20000000000 */
[----:B------:R-:W-:Y:S01]  /*36d0*/  IADD3 R95, PT, PT, R90, 0x8d, RZ ;  /* 0x0000008d5a5f7810 */ /* 0x000fe20007ffe0ff */
[----:B------:R-:W-:Y:S01]  /*36e0*/  FMUL R28, R28, UR58 ;  /* 0x0000003a1c1c7c20 */ /* 0x000fe20008400000 */
[----:B------:R-:W-:Y:S01]  /*36f0*/  FSEL R15, R92, -INF , P2 ;  /* 0xff8000005c0f7808 */ /* 0x000fe20001000000 */
[----:B------:R-:W-:Y:S01]  /*3700*/  VIADD R92, R3, 0x13 ;  /* 0x00000013035c7836 */ /* 0x000fe20000000000 */
[C---:B------:R-:W-:Y:S01]  /*3710*/  ISETP.GE.AND P3, PT, R0.reuse, R95, PT ;  /* 0x0000005f0000720c */ /* 0x040fe20003f66270 */
[----:B------:R-:W-:Y:S01]  /*3720*/  FMUL R29, R29, UR58 ;  /* 0x0000003a1d1d7c20 */ /* 0x000fe20008400000 */
[----:B------:R-:W-:Y:S01]  /*3730*/  ISETP.GE.AND P2, PT, R0, R93, PT ;  /* 0x0000005d0000720c */ /* 0x000fe20003f46270 */
[----:B------:R-:W-:Y:S01]  /*3740*/  VIADD R93, R3, 0x10 ;  /* 0x00000010035d7836 */ /* 0x000fe20000000000 */
[----:B------:R-:W-:Y:S01]  /*3750*/  FSEL R90, R17, -INF , P3 ;  /* 0xff800000115a7808 */ /* 0x000fe20001800000 */
[----:B------:R-:W-:Y:S01]  /*3760*/  FMUL R17, R18, UR58 ;  /* 0x0000003a12117c20 */ /* 0x000fe20008400000 */
[----:B------:R-:W-:Y:S01]  /*3770*/  LOP3.LUT R95, R61, UR7, RZ, 0xfc, !PT ;  /* 0x000000073d5f7c12 */ /* 0x000fe2000f8efcff */
[----:B------:R-:W-:Y:S01]  /*3780*/  FMUL R18, R19, UR58 ;  /* 0x0000003a13127c20 */ /* 0x000fe20008400000 */
[----:B------:R-:W-:Y:S01]  /*3790*/  LOP3.LUT R93, R93, UR7, RZ, 0xfc, !PT ;  /* 0x000000075d5d7c12 */ /* 0x000fe2000f8efcff */
[----:B------:R-:W-:Y:S01]  /*37a0*/  FMUL R19, R20, UR58 ;  /* 0x0000003a14137c20 */ /* 0x000fe20008400000 */
[----:B------:R-:W-:Y:S01]  /*37b0*/  FSEL R17, R17, -INF , P6 ;  /* 0xff80000011117808 */ /* 0x000fe20003000000 */
[----:B------:R-:W-:Y:S01]  /*37c0*/  VIADD R20, R3, 0x14 ;  /* 0x0000001403147836 */ /* 0x000fe20000000000 */
[----:B------:R-:W-:Y:S01]  /*37d0*/  ISETP.GE.AND P6, PT, R0, R93, PT ;  /* 0x0000005d0000720c */ /* 0x000fe20003fc6270 */
[----:B------:R-:W-:Y:S01]  /*37e0*/  FMUL R30, R30, UR58 ;  /* 0x0000003a1e1e7c20 */ /* 0x000fe20008400000 */
[----:B------:R-:W-:Y:S01]  /*37f0*/  ISETP.GE.AND P3, PT, R0, R95, PT ;  /* 0x0000005f0000720c */ /* 0x000fe20003f66270 */
[----:B------:R-:W-:Y:S01]  /*3800*/  FMUL R32, R32, UR58 ;  /* 0x0000003a20207c20 */ /* 0x000fe20008400000 */
[----:B------:R-:W-:Y:S01]  /*3810*/  LOP3.LUT R93, R92, UR7, RZ, 0xfc, !PT ;  /* 0x000000075c5d7c12 */ /* 0x000fe2000f8efcff */
[----:B------:R-:W-:Y:S01]  /*3820*/  FMUL R31, R31, UR58 ;  /* 0x0000003a1f1f7c20 */ /* 0x000fe20008400000 */
[----:B------:R-:W-:Y:S01]  /*3830*/  IADD3 R95, PT, PT, R3, 0x11, RZ ;  /* 0x00000011035f7810 */ /* 0x000fe20007ffe0ff */
[----:B------:R-:W-:Y:S01]  /*3840*/  FMUL R33, R33, UR58 ;  /* 0x0000003a21217c20 */ /* 0x000fe20008400000 */
[----:B------:R-:W-:Y:S01]  /*3850*/  FSEL R18, R18, -INF , P2 ;  /* 0xff80000012127808 */ /* 0x000fe20001000000 */
[----:B------:R-:W-:Y:S01]  /*3860*/  FMUL R34, R34, UR58 ;  /* 0x0000003a22227c20 */ /* 0x000fe20008400000 */
[----:B------:R-:W-:Y:S01]  /*3870*/  ISETP.GE.AND P2, PT, R0, R93, PT ;  /* 0x0000005d0000720c */ /* 0x000fe20003f46270 */
[----:B------:R-:W-:Y:S01]  /*3880*/  VIADD R93, R3, 0x12 ;  /* 0x00000012035d7836 */ /* 0x000fe20000000000 */
[----:B------:R-:W-:Y:S01]  /*3890*/  LOP3.LUT R95, R95, UR7, RZ, 0xfc, !PT ;  /* 0x000000075f5f7c12 */ /* 0x000fe2000f8efcff */
[----:B------:R-:W-:Y:S01]  /*38a0*/  FMUL R35, R35, UR58 ;  /* 0x0000003a23237c20 */ /* 0x000fe20008400000 */
[----:B------:R-:W-:-:S02]  /*38b0*/  FSEL R19, R19, -INF , P6 ;  /* 0xff80000013137808 */ /* 0x000fc40003000000 */
[C---:B------:R-:W-:Y:S02]  /*38c0*/  ISETP.GE.AND P6, PT, R0.reuse, R95, PT ;  /* 0x0000005f0000720c */ /* 0x040fe40003fc6270 */
[----:B------:R-:W-:Y:S02]  /*38d0*/  LOP3.LUT R93, R93, UR7, RZ, 0xfc, !PT ;  /* 0x000000075d5d7c12 */ /* 0x000fe4000f8efcff */
[----:B------:R-:W-:Y:S02]  /*38e0*/  FSEL R92, R21, -INF , P6 ;  /* 0xff800000155c7808 */ /* 0x000fe40003000000 */
[----:B------:R-:W-:Y:S02]  /*38f0*/  ISETP.GE.AND P6, PT, R0, R93, PT ;  /* 0x0000005d0000720c */ /* 0x000fe40003fc6270 */
[----:B------:R-:W-:Y:S02]  /*3900*/  LOP3.LUT R93, R20, UR7, RZ, 0xfc, !PT ;  /* 0x00000007145d7c12 */ /* 0x000fe4000f8efcff */
[----:B------:R-:W-:-:S02]  /*3910*/  FMNMX3 R20, R4, R5, R6, !PT ;  /* 0x0000000504147276 */ /* 0x000fc40007800006 */
[----:B------:R-:W-:Y:S01]  /*3920*/  LOP3.LUT R21, R94, UR7, RZ, 0xfc, !PT ;  /* 0x000000075e157c12 */ /* 0x000fe2000f8efcff */
[----:B------:R-:W-:Y:S01]  /*3930*/  FMUL R94, R23, UR58 ;  /* 0x0000003a175e7c20 */ /* 0x000fe20008400000 */
[----:B------:R-:W-:Y:S02]  /*3940*/  FMNMX3 R20, R20, R8, R7, !PT ;  /* 0x0000000814147276 */ /* 0x000fe40007800007 */
[----:B------:R-:W-:Y:S02]  /*3950*/  FSEL R23, R22, -INF , P6 ;  /* 0xff80000016177808 */ /* 0x000fe40003000000 */
[----:B------:R-:W-:Y:S02]  /*3960*/  FMNMX3 R20, R20, R10, R9, !PT ;  /* 0x0000000a14147276 */ /* 0x000fe40007800009 */
[----:B------:R-:W-:Y:S01]  /*3970*/  ISETP.GE.AND P6, PT, R0, R21, PT ;  /* 0x000000150000720c */ /* 0x000fe20003fc6270 */
[----:B------:R-:W-:Y:S01]  /*3980*/  VIADD R21, R3, 0x17 ;  /* 0x0000001703157836 */ /* 0x000fe20000000000 */
[----:B------:R-:W-:-:S02]  /*3990*/  FSEL R94, R94, -INF , P2 ;  /* 0xff8000005e5e7808 */ /* 0x000fc40001000000 */
[----:B------:R-:W-:Y:S02]  /*39a0*/  ISETP.GE.AND P2, PT, R0, R93, PT ;  /* 0x0000005d0000720c */ /* 0x000fe40003f46270 */
[----:B------:R-:W-:Y:S02]  /*39b0*/  FMNMX3 R20, R20, R12, R11, !PT ;  /* 0x0000000c14147276 */ /* 0x000fe4000780000b */
[----:B------:R-:W-:Y:S02]  /*39c0*/  IADD3 R93, PT, PT, R3, 0x16, RZ ;  /* 0x00000016035d7810 */ /* 0x000fe40007ffe0ff */
[----:B------:R-:W-:Y:S02]  /*39d0*/  FMNMX3 R20, R20, R14, R13, !PT ;  /* 0x0000000e14147276 */ /* 0x000fe4000780000d */
[----:B------:R-:W-:Y:S02]  /*39e0*/  LOP3.LUT R21, R21, UR7, RZ, 0xfc, !PT ;  /* 0x0000000715157c12 */ /* 0x000fe4000f8efcff */
[----:B------:R-:W-:-:S02]  /*39f0*/  LOP3.LUT R93, R93, UR7, RZ, 0xfc, !PT ;  /* 0x000000075d5d7c12 */ /* 0x000fc4000f8efcff */
[----:B------:R-:W-:Y:S02]  /*3a00*/  FSEL R96, R24, -INF , P2 ;  /* 0xff80000018607808 */ /* 0x000fe40001000000 */
[----:B------:R-:W-:Y:S02]  /*3a10*/  FSEL R98, R25, -INF , P6 ;  /* 0xff80000019627808 */ /* 0x000fe40003000000 */
[----:B------:R-:W-:Y:S02]  /*3a20*/  FMNMX3 R20, R20, R16, R15, !PT ;  /* 0x0000001014147276 */ /* 0x000fe4000780000f */
[C---:B------:R-:W-:Y:S02]  /*3a30*/  ISETP.GE.AND P2, PT, R0.reuse, R21, PT ;  /* 0x000000150000720c */ /* 0x040fe40003f46270 */
[----:B------:R-:W-:Y:S02]  /*3a40*/  ISETP.GE.AND P6, PT, R0, R93, PT ;  /* 0x0000005d0000720c */ /* 0x000fe40003fc6270 */
[----:B------:R-:W-:-:S02]  /*3a50*/  LOP3.LUT R21, R69, UR7, RZ, 0xfc, !PT ;  /* 0x0000000745157c12 */ /* 0x000fc4000f8efcff */
[----:B------:R-:W-:Y:S02]  /*3a60*/  LOP3.LUT R25, R71, UR7, RZ, 0xfc, !PT ;  /* 0x0000000747197c12 */ /* 0x000fe4000f8efcff */
[----:B------:R-:W-:Y:S02]  /*3a70*/  FMNMX3 R20, R20, R90, R17, !PT ;  /* 0x0000005a14147276 */ /* 0x000fe40007800011 */
[----:B------:R-:W-:Y:S02]  /*3a80*/  FSEL R100, R26, -INF , P6 ;  /* 0xff8000001a647808 */ /* 0x000fe40003000000 */
[----:B------:R-:W-:Y:S02]  /*3a90*/  FSEL R102, R27, -INF , P2 ;  /* 0xff8000001b667808 */ /* 0x000fe40001000000 */
[C---:B------:R-:W-:Y:S02]  /*3aa0*/  ISETP.GE.AND P6, PT, R0.reuse, R21, PT ;  /* 0x000000150000720c */ /* 0x040fe40003fc6270 */
[----:B------:R-:W-:-:S02]  /*3ab0*/  ISETP.GE.AND P2, PT, R0, R25, PT ;  /* 0x000000190000720c */ /* 0x000fc40003f46270 */
[----:B------:R-:W-:Y:S02]  /*3ac0*/  LOP3.LUT R21, R65, UR7, RZ, 0xfc, !PT ;  /* 0x0000000741157c12 */ /* 0x000fe4000f8efcff */
[----:B------:R-:W-:Y:S02]  /*3ad0*/  FMNMX3 R20, R20, R18, R19, !PT ;  /* 0x0000001214147276 */ /* 0x000fe40007800013 */
[----:B------:R-:W-:Y:S02]  /*3ae0*/  FSEL R103, R28, -INF , P2 ;  /* 0xff8000001c677808 */ /* 0x000fe40001000000 */
[----:B------:R-:W-:Y:S02]  /*3af0*/  ISETP.GE.AND P2, PT, R0, R21, PT ;  /* 0x000000150000720c */ /* 0x000fe40003f46270 */
[----:B------:R-:W-:Y:S02]  /*3b00*/  FMNMX3 R21, R20, R92, R23, !PT ;  /* 0x0000005c14157276 */ /* 0x000fe40007800017 */
[----:B------:R-:W-:-:S02]  /*3b10*/  LOP3.LUT R25, R67, UR7, RZ, 0xfc, !PT ;  /* 0x0000000743197c12 */ /* 0x000fc4000f8efcff */
[----:B------:R-:W-:Y:S02]  /*3b20*/  FMNMX3 R21, R21, R94, R96, !PT ;  /* 0x0000005e15157276 */ /* 0x000fe40007800060 */
[----:B------:R-:W-:Y:S02]  /*3b30*/  FSEL R104, R29, -INF , P6 ;  /* 0xff8000001d687808 */ /* 0x000fe40003000000 */
[----:B------:R-:W-:Y:S02]  /*3b40*/  ISETP.GE.AND P6, PT, R0, R25, PT ;  /* 0x000000190000720c */ /* 0x000fe40003fc6270 */
[----:B------:R-:W-:Y:S02]  /*3b50*/  LOP3.LUT R25, R63, UR7, RZ, 0xfc, !PT ;  /* 0x000000073f197c12 */ /* 0x000fe4000f8efcff */
[----:B------:R-:W-:Y:S02]  /*3b60*/  FMNMX3 R21, R21, R98, R100, !PT ;  /* 0x0000006215157276 */ /* 0x000fe40007800064 */
[----:B------:R-:W-:-:S02]  /*3b70*/  FSEL R105, R30, -INF , P6 ;  /* 0xff8000001e697808 */ /* 0x000fc40003000000 */
[----:B------:R-:W-:Y:S02]  /*3b80*/  ISETP.GE.AND P6, PT, R0, R25, PT ;  /* 0x000000190000720c */ /* 0x000fe40003fc6270 */
[----:B------:R-:W-:Y:S02]  /*3b90*/  LOP3.LUT R25, R59, UR7, RZ, 0xfc, !PT ;  /* 0x000000073b197c12 */ /* 0x000fe4000f8efcff */
[----:B------:R-:W-:Y:S02]  /*3ba0*/  FMNMX3 R21, R21, R102, R103, !PT ;  /* 0x0000006615157276 */ /* 0x000fe40007800067 */
[----:B------:R-:W-:Y:S02]  /*3bb0*/  FSEL R107, R32, -INF , P6 ;  /* 0xff800000206b7808 */ /* 0x000fe40003000000 */
[----:B------:R-:W-:Y:S02]  /*3bc0*/  LOP3.LUT R27, R57, UR7, RZ, 0xfc, !PT ;  /* 0x00000007391b7c12 */ /* 0x000fe4000f8efcff */
[----:B------:R-:W-:-:S02]  /*3bd0*/  FSEL R106, R31, -INF , P2 ;  /* 0xff8000001f6a7808 */ /* 0x000fc40001000000 */
[C---:B------:R-:W-:Y:S02]  /*3be0*/  ISETP.GE.AND P6, PT, R0.reuse, R25, PT ;  /* 0x000000190000720c */ /* 0x040fe40003fc6270 */
[----:B------:R-:W-:Y:S02]  /*3bf0*/  FMNMX3 R21, R21, R104, R105, !PT ;  /* 0x0000006815157276 */ /* 0x000fe40007800069 */
[----:B------:R-:W-:Y:S02]  /*3c00*/  ISETP.GE.AND P2, PT, R0, R27, PT ;  /* 0x0000001b0000720c */ /* 0x000fe40003f46270 */
[----:B------:R-:W-:Y:S02]  /*3c10*/  FSEL R108, R33, -INF , P3 ;  /* 0xff800000216c7808 */ /* 0x000fe40001800000 */
[----:B------:R-:W-:Y:S02]  /*3c20*/  FSEL R109, R34, -INF , P6 ;  /* 0xff800000226d7808 */ /* 0x000fe40003000000 */
[----:B------:R-:W-:-:S02]  /*3c30*/  FMNMX3 R21, R21, R106, R107, !PT ;  /* 0x0000006a15157276 */ /* 0x000fc4000780006b */
[----:B------:R-:W-:Y:S02]  /*3c40*/  FSEL R110, R35, -INF , P2 ;  /* 0xff800000236e7808 */ /* 0x000fe40001000000 */
[----:B------:R-:W-:-:S04]  /*3c50*/  FMNMX3 R21, R21, R108, R109, !PT ;  /* 0x0000006c15157276 */ /* 0x000fc8000780006d */
[----:B------:R-:W-:-:S05]  /*3c60*/  FMNMX R21, R110, R21, !PT ;  /* 0x000000156e157209 */ /* 0x000fca0007800000 */
[----:B------:R-:W0:Y:S02]  /*3c70*/  SHFL.BFLY PT, R20, R21, 0x10, 0x1f ;  /* 0x0e001f0015147f89 */ /* 0x000e2400000e0000 */
[----:B0-----:R-:W-:-:S05]  /*3c80*/  FMNMX R29, R21, R20, !PT ;  /* 0x00000014151d7209 */ /* 0x001fca0007800000 */
[----:B--2---:R-:W-:Y:S01]  /*3c90*/  @!P4 STS [R38+UR10+0x1000], R29 ;  /* 0x0010001d2600c988 */ /* 0x004fe2000800080a */
[----:B------:R-:W-:Y:S06]  /*3ca0*/  BAR.SYNC.DEFER_BLOCKING 0x0 ;  /* 0x0000000000007b1d */ /* 0x000fec0000010000 */
[----:B------:R-:W0:Y:S04]  /*3cb0*/  @!P5 LDS R66, [R112+0x1000] ;  /* 0x001000007042d984 */ /* 0x000e280000000800 */
[----:B0-----:R-:W0:Y:S02]  /*3cc0*/  SHFL.BFLY PT, R25, R66, 0x1, 0x1f ;  /* 0x0c201f0042197f89 */ /* 0x001e2400000e0000 */
[----:B0-----:R-:W-:-:S05]  /*3cd0*/  FMNMX R27, R66, R25, !PT ;  /* 0x00000019421b7209 */ /* 0x001fca0007800000 */
[----:B------:R-:W-:Y:S01]  /*3ce0*/  @P0 STS [R112+0x1000], R27 ;  /* 0x0010001b70000388 */ /* 0x000fe20000000800 */
[----:B------:R-:W-:Y:S06]  /*3cf0*/  BAR.SYNC.DEFER_BLOCKING 0x0 ;  /* 0x0000000000007b1d */ /* 0x000fec0000010000 */
[----:B------:R-:W0:Y:S02]  /*3d00*/  LDS R21, [R39+UR10+0x1000] ;  /* 0x0010000a27157984 */ /* 0x000e240008000800 */
[----:B0-----:R-:W-:-:S05]  /*3d10*/  FMNMX R21, R21, R70, !PT ;  /* 0x0000004615157209 */ /* 0x001fca0007800000 */
[--C-:B------:R-:W-:Y:S01]  /*3d20*/  FADD R4, R4, -R21.reuse ;  /* 0x8000001504047221 */ /* 0x100fe20000000000 */
[--C-:B------:R-:W-:Y:S01]  /*3d30*/  FADD R5, R5, -R21.reuse ;  /* 0x8000001505057221 */ /* 0x100fe20000000000 */
[--C-:B------:R-:W-:Y:S01]  /*3d40*/  FADD R6, R6, -R21.reuse ;  /* 0x8000001506067221 */ /* 0x100fe20000000000 */
[--C-:B------:R-:W-:Y:S01]  /*3d50*/  FADD R8, R8, -R21.reuse ;  /* 0x8000001508087221 */ /* 0x100fe20000000000 */
[----:B------:R-:W-:Y:S01]  /*3d60*/  FMUL R4, R4, 1.4426950216293334961 ;  /* 0x3fb8aa3b04047820 */ /* 0x000fe20000400000 */
[----:B------:R-:W-:Y:S01]  /*3d70*/  FMUL R5, R5, 1.4426950216293334961 ;  /* 0x3fb8aa3b05057820 */ /* 0x000fe20000400000 */
[----:B------:R-:W-:Y:S01]  /*3d80*/  FMUL R6, R6, 1.4426950216293334961 ;  /* 0x3fb8aa3b06067820 */ /* 0x000fe20000400000 */
[----:B------:R-:W-:Y:S01]  /*3d90*/  FMUL R8, R8, 1.4426950216293334961 ;  /* 0x3fb8aa3b08087820 */ /* 0x000fe20000400000 */
[----:B------:R-:W-:Y:S01]  /*3da0*/  MUFU.EX2 R20, R4 ;  /* 0x0000000400147308 */ /* 0x000fe20000000800 */
[--C-:B------:R-:W-:Y:S01]  /*3db0*/  FADD R7, R7, -R21.reuse ;  /* 0x8000001507077221 */ /* 0x100fe20000000000 */
[--C-:B------:R-:W-:Y:S01]  /*3dc0*/  FADD R10, R10, -R21.reuse ;  /* 0x800000150a0a7221 */ /* 0x100fe20000000000 */
[--C-:B------:R-:W-:Y:S01]  /*3dd0*/  FADD R9, R9, -R21.reuse ;  /* 0x8000001509097221 */ /* 0x100fe20000000000 */
[--C-:B------:R-:W-:Y:S01]  /*3de0*/  FADD R12, R12, -R21.reuse ;  /* 0x800000150c0c7221 */ /* 0x100fe20000000000 */
[----:B------:R-:W-:Y:S01]  /*3df0*/  FMUL R7, R7, 1.4426950216293334961 ;  /* 0x3fb8aa3b07077820 */ /* 0x000fe20000400000 */
[----:B------:R-:W-:Y:S01]  /*3e00*/  FMUL R10, R10, 1.4426950216293334961 ;  /* 0x3fb8aa3b0a0a7820 */ /* 0x000fe20000400000 */
[----:B------:R-:W-:Y:S01]  /*3e10*/  FMUL R9, R9, 1.4426950216293334961 ;  /* 0x3fb8aa3b09097820 */ /* 0x000fe20000400000 */
[----:B------:R-:W0:Y:S01]  /*3e20*/  MUFU.EX2 R25, R5 ;  /* 0x0000000500197308 */ /* 0x000e220000000800 */
[----:B------:R-:W-:Y:S01]  /*3e30*/  FMUL R12, R12, 1.4426950216293334961 ;  /* 0x3fb8aa3b0c0c7820 */ /* 0x000fe20000400000 */
[--C-:B------:R-:W-:Y:S01]  /*3e40*/  FADD R11, R11, -R21.reuse ;  /* 0x800000150b0b7221 */ /* 0x100fe20000000000 */
[--C-:B------:R-:W-:Y:S01]  /*3e50*/  FADD R14, R14, -R21.reuse ;  /* 0x800000150e0e7221 */ /* 0x100fe20000000000 */
[--C-:B------:R-:W-:Y:S01]  /*3e60*/  FADD R13, R13, -R21.reuse ;  /* 0x800000150d0d7221 */ /* 0x100fe20000000000 */
[--C-:B------:R-:W-:Y:S01]  /*3e70*/  FADD R16, R16, -R21.reuse ;  /* 0x8000001510107221 */ /* 0x100fe20000000000 */
[----:B------:R-:W-:Y:S01]  /*3e80*/  FMUL R11, R11, 1.4426950216293334961 ;  /* 0x3fb8aa3b0b0b7820 */ /* 0x000fe20000400000 */
[----:B------:R-:W-:Y:S01]  /*3e90*/  FMUL R14, R14, 1.4426950216293334961 ;  /* 0x3fb8aa3b0e0e7820 */ /* 0x000fe20000400000 */
[----:B------:R-:W2:Y:S01]  /*3ea0*/  MUFU.EX2 R22, R6 ;  /* 0x0000000600167308 */ /* 0x000ea20000000800 */
[----:B------:R-:W-:Y:S01]  /*3eb0*/  FMUL R13, R13, 1.4426950216293334961 ;  /* 0x3fb8aa3b0d0d7820 */ /* 0x000fe20000400000 */
[----:B------:R-:W-:Y:S01]  /*3ec0*/  FMUL R16, R16, 1.4426950216293334961 ;  /* 0x3fb8aa3b10107820 */ /* 0x000fe20000400000 */
[--C-:B------:R-:W-:Y:S01]  /*3ed0*/  FADD R15, R15, -R21.reuse ;  /* 0x800000150f0f7221 */ /* 0x100fe20000000000 */
[--C-:B------:R-:W-:Y:S01]  /*3ee0*/  FADD R90, R90, -R21.reuse ;  /* 0x800000155a5a7221 */ /* 0x100fe20000000000 */
[--C-:B------:R-:W-:Y:S01]  /*3ef0*/  FADD R17, R17, -R21.reuse ;  /* 0x8000001511117221 */ /* 0x100fe20000000000 */
[----:B------:R-:W-:Y:S01]  /*3f00*/  FADD R18, R18, -R21 ;  /* 0x8000001512127221 */ /* 0x000fe20000000000 */
[----:B------:R-:W-:Y:S01]  /*3f10*/  FMUL R15, R15, 1.4426950216293334961 ;  /* 0x3fb8aa3b0f0f7820 */ /* 0x000fe20000400000 */
[----:B------:R-:W3:Y:S01]  /*3f20*/  MUFU.EX2 R27, R8 ;  /* 0x00000008001b7308 */ /* 0x000ee20000000800 */
[----:B0-----:R-:W-:Y:S01]  /*3f30*/  FADD R5, R20, R25 ;  /* 0x0000001914057221 */ /* 0x001fe20000000000 */
[----:B------:R-:W-:Y:S01]  /*3f40*/  FMUL R93, R90, 1.4426950216293334961 ;  /* 0x3fb8aa3b5a5d7820 */ /* 0x000fe20000400000 */
[----:B------:R-:W-:Y:S01]  /*3f50*/  FMUL R17, R17, 1.4426950216293334961 ;  /* 0x3fb8aa3b11117820 */ /* 0x000fe20000400000 */
[--C-:B------:R-:W-:Y:S01]  /*3f60*/  FADD R98, R98, -R21.reuse ;  /* 0x8000001562627221 */ /* 0x100fe20000000000 */
[----:B------:R-:W-:Y:S01]  /*3f70*/  FMUL R18, R18, 1.4426950216293334961 ;  /* 0x3fb8aa3b12127820 */ /* 0x000fe20000400000 */
[--C-:B------:R-:W-:Y:S01]  /*3f80*/  FADD R19, R19, -R21.reuse ;  /* 0x8000001513137221 */ /* 0x100fe20000000000 */
[----:B------:R-:W-:Y:S01]  /*3f90*/  FADD R92, R92, -R21 ;  /* 0x800000155c5c7221 */ /* 0x000fe20000000000 */
[----:B------:R-:W0:Y:S01]  /*3fa0*/  MUFU.EX2 R24, R7 ;  /* 0x0000000700187308 */ /* 0x000e220000000800 */
[----:B--2---:R-:W-:Y:S01]  /*3fb0*/  FADD R4, R22, R5 ;  /* 0x0000000516047221 */ /* 0x004fe20000000000 */
[----:B------:R-:W-:Y:S01]  /*3fc0*/  FMUL R98, R98, 1.4426950216293334961 ;  /* 0x3fb8aa3b62627820 */ /* 0x000fe20000400000 */
[----:B------:R-:W-:Y:S01]  /*3fd0*/  FMUL R19, R19, 1.4426950216293334961 ;  /* 0x3fb8aa3b13137820 */ /* 0x000fe20000400000 */
[----:B------:R-:W-:Y:S01]  /*3fe0*/  FMUL R97, R92, 1.4426950216293334961 ;  /* 0x3fb8aa3b5c617820 */ /* 0x000fe20000400000 */
[--C-:B------:R-:W-:Y:S01]  /*3ff0*/  FADD R23, R23, -R21.reuse ;  /* 0x8000001517177221 */ /* 0x100fe20000000000 */
[--C-:B------:R-:W-:Y:S01]  /*4000*/  FADD R94, R94, -R21.reuse ;  /* 0x800000155e5e7221 */ /* 0x100fe20000000000 */
[--C-:B------:R-:W-:Y:S01]  /*4010*/  FADD R96, R96, -R21.reuse ;  /* 0x8000001560607221 */ /* 0x100fe20000000000 */
[----:B------:R-:W2:Y:S01]  /*4020*/  MUFU.EX2 R29, R10 ;  /* 0x0000000a001d7308 */ /* 0x000ea20000000800 */
[----:B---3--:R-:W-:Y:S01]  /*4030*/  FADD R5, R27, R4 ;  /* 0x000000041b057221 */ /* 0x008fe20000000000 */
[----:B------:R-:W-:Y:S01]  /*4040*/  FMUL R23, R23, 1.4426950216293334961 ;  /* 0x3fb8aa3b17177820 */ /* 0x000fe20000400000 */
[----:B------:R-:W-:Y:S01]  /*4050*/  FMUL R99, R94, 1.4426950216293334961 ;  /* 0x3fb8aa3b5e637820 */ /* 0x000fe20000400000 */
[----:B------:R-:W-:Y:S01]  /*4060*/  FMUL R94, R96, 1.4426950216293334961 ;  /* 0x3fb8aa3b605e7820 */ /* 0x000fe20000400000 */
[--C-:B------:R-:W-:Y:S01]  /*4070*/  FADD R100, R100, -R21.reuse ;  /* 0x8000001564647221 */ /* 0x100fe20000000000 */
[--C-:B------:R-:W-:Y:S01]  /*4080*/  FADD R102, R102, -R21.reuse ;  /* 0x8000001566667221 */ /* 0x100fe20000000000 */
[----:B------:R-:W-:Y:S01]  /*4090*/  FADD R104, R104, -R21 ;  /* 0x8000001568687221 */ /* 0x000fe20000000000 */
[----:B------:R-:W3:Y:S01]  /*40a0*/  MUFU.EX2 R26, R9 ;  /* 0x00000009001a7308 */ /* 0x000ee20000000800 */
[----:B0-----:R-:W-:Y:S01]  /*40b0*/  FADD R4, R24, R5 ;  /* 0x0000000518047221 */ /* 0x001fe20000000000 */
[----:B------:R-:W-:Y:S01]  /*40c0*/  FMUL R96, R100, 1.4426950216293334961 ;  /* 0x3fb8aa3b64607820 */ /* 0x000fe20000400000 */
[----:B------:R-:W-:Y:S01]  /*40d0*/  FMUL R102, R102, 1.4426950216293334961 ;  /* 0x3fb8aa3b66667820 */ /* 0x000fe20000400000 */
[----:B------:R-:W-:Y:S01]  /*40e0*/  FMUL R104, R104, 1.4426950216293334961 ;  /* 0x3fb8aa3b68687820 */ /* 0x000fe20000400000 */
[--C-:B------:R-:W-:Y:S01]  /*40f0*/  FADD R106, R106, -R21.reuse ;  /* 0x800000156a6a7221 */ /* 0x100fe20000000000 */
[--C-:B------:R-:W-:Y:S01]  /*4100*/  FADD R108, R108, -R21.reuse ;  /* 0x800000156c6c7221 */ /* 0x100fe20000000000 */
[----:B------:R-:W-:Y:S01]  /*4110*/  FADD R110, R110, -R21 ;  /* 0x800000156e6e7221 */ /* 0x000fe20000000000 */
[----:B------:R-:W0:Y:S01]  /*4120*/  MUFU.EX2 R31, R12 ;  /* 0x0000000c001f7308 */ /* 0x000e220000000800 */
[----:B--2---:R-:W-:Y:S01]  /*4130*/  FADD R5, R29, R4 ;  /* 0x000000041d057221 */ /* 0x004fe20000000000 */
[----:B------:R-:W-:Y:S01]  /*4140*/  FMUL R106, R106, 1.4426950216293334961 ;  /* 0x3fb8aa3b6a6a7820 */ /* 0x000fe20000400000 */
[----:B------:R-:W-:-:S05]  /*4150*/  FMUL R108, R108, 1.4426950216293334961 ;  /* 0x3fb8aa3b6c6c7820 */ /* 0x000fca0000400000 */
[----:B------:R-:W2:Y:S01]  /*4160*/  MUFU.EX2 R28, R11 ;  /* 0x0000000b001c7308 */ /* 0x000ea20000000800 */
[----:B---3--:R-:W-:-:S07]  /*4170*/  FADD R4, R26, R5 ;  /* 0x000000051a047221 */ /* 0x008fce0000000000 */
[----:B------:R-:W3:Y:S01]  /*4180*/  MUFU.EX2 R33, R14 ;  /* 0x0000000e00217308 */ /* 0x000ee20000000800 */
[----:B0-----:R-:W-:-:S07]  /*4190*/  FADD R5, R31, R4 ;  /* 0x000000041f057221 */ /* 0x001fce0000000000 */
[----:B------:R-:W0:Y:S01]  /*41a0*/  MUFU.EX2 R30, R13 ;  /* 0x0000000d001e7308 */ /* 0x000e220000000800 */
[----:B--2---:R-:W-:-:S07]  /*41b0*/  FADD R4, R28, R5 ;  /* 0x000000051c047221 */ /* 0x004fce0000000000 */
[----:B------:R-:W2:Y:S01]  /*41c0*/  MUFU.EX2 R35, R16 ;  /* 0x0000001000237308 */ /* 0x000ea20000000800 */
[----:B---3--:R-:W-:Y:S01]  /*41d0*/  FADD R5, R33, R4 ;  /* 0x0000000421057221 */ /* 0x008fe20000000000 */
[----:B------:R-:W-:-:S06]  /*41e0*/  FADD R4, R103, -R21 ;  /* 0x8000001567047221 */ /* 0x000fcc0000000000 */
[----:B------:R-:W3:Y:S01]  /*41f0*/  MUFU.EX2 R32, R15 ;  /* 0x0000000f00207308 */ /* 0x000ee20000000800 */
[----:B0-----:R-:W-:-:S07]  /*4200*/  FADD R6, R30, R5 ;  /* 0x000000051e067221 */ /* 0x001fce0000000000 */
[----:B------:R-:W0:Y:S01]  /*4210*/  MUFU.EX2 R93, R93 ;  /* 0x0000005d005d7308 */ /* 0x000e220000000800 */
[----:B--2---:R-:W-:-:S07]  /*4220*/  FADD R5, R35, R6 ;  /* 0x0000000623057221 */ /* 0x004fce0000000000 */
[----:B------:R-:W2:Y:S08]  /*4230*/  MUFU.EX2 R34, R17 ;  /* 0x0000001100227308 */ /* 0x000eb00000000800 */
[----:B------:R-:W4:Y:S08]  /*4240*/  MUFU.EX2 R95, R18 ;  /* 0x00000012005f7308 */ /* 0x000f300000000800 */
[----:B------:R5:W-:Y:S08]  /*4250*/  MUFU.EX2 R101, R98 ;  /* 0x0000006200657308 */ /* 0x000bf00000000800 */
[----:B------:R-:W1:Y:S01]  /*4260*/  MUFU.EX2 R90, R19 ;  /* 0x00000013005a7308 */ /* 0x000e620000000800 */
[----:B-----5:R-:W-:Y:S01]  /*4270*/  FMUL R98, R4, 1.4426950216293334961 ;  /* 0x3fb8aa3b04627820 */ /* 0x020fe20000400000 */
[----:B---3--:R-:W-:-:S04]  /*4280*/  FADD R4, R32, R5 ;  /* 0x0000000520047221 */ /* 0x008fc80000000000 */
[----:B0-----:R-:W-:Y:S01]  /*4290*/  FADD R5, R93, R4 ;  /* 0x000000045d057221 */ /* 0x001fe20000000000 */
[----:B------:R-:W-:Y:S01]  /*42a0*/  FADD R4, R105, -R21 ;  /* 0x8000001569047221 */ /* 0x000fe20000000000 */
[----:B------:R-:W0:Y:S02]  /*42b0*/  MUFU.EX2 R97, R97 ;  /* 0x0000006100617308 */ /* 0x000e240000000800 */
[----:B--2---:R-:W-:Y:S01]  /*42c0*/  FADD R6, R34, R5 ;  /* 0x0000000522067221 */ /* 0x004fe20000000000 */
[----:B------:R-:W-:-:S03]  /*42d0*/  FMUL R100, R4, 1.4426950216293334961 ;  /* 0x3fb8aa3b04647820 */ /* 0x000fc60000400000 */
[----:B----4-:R-:W-:Y:S02]  /*42e0*/  FADD R5, R95, R6 ;  /* 0x000000065f057221 */ /* 0x010fe40000000000 */
[----:B------:R-:W2:Y:S01]  /*42f0*/  MUFU.EX2 R92, R23 ;  /* 0x00000017005c7308 */ /* 0x000ea20000000800 */
[----:B------:R-:W-:Y:S01]  /*4300*/  BAR.SYNC.DEFER_BLOCKING 0x0 ;  /* 0x0000000000007b1d */ /* 0x000fe20000010000 */
[----:B-1----:R-:W-:-:S06]  /*4310*/  FADD R4, R90, R5 ;  /* 0x000000055a047221 */ /* 0x002fcc0000000000 */
[----:B------:R-:W1:Y:S01]  /*4320*/  MUFU.EX2 R99, R99 ;  /* 0x0000006300637308 */ /* 0x000e620000000800 */
[----:B0-----:R-:W-:Y:S01]  /*4330*/  FADD R5, R97, R4 ;  /* 0x0000000461057221 */ /* 0x001fe20000000000 */
[----:B------:R-:W-:-:S06]  /*4340*/  FADD R4, R107, -R21 ;  /* 0x800000156b047221 */ /* 0x000fcc0000000000 */
[----:B------:R-:W0:Y:S01]  /*4350*/  MUFU.EX2 R94, R94 ;  /* 0x0000005e005e7308 */ /* 0x000e220000000800 */
[----:B--2---:R-:W-:-:S07]  /*4360*/  FADD R6, R92, R5 ;  /* 0x000000055c067221 */ /* 0x004fce0000000000 */
[----:B------:R-:W2:Y:S01]  /*4370*/  MUFU.EX2 R96, R96 ;  /* 0x0000006000607308 */ /* 0x000ea20000000800 */
[----:B-1----:R-:W-:-:S07]  /*4380*/  FADD R5, R99, R6 ;  /* 0x0000000663057221 */ /* 0x002fce0000000000 */
[----:B------:R1:W3:Y:S08]  /*4390*/  MUFU.EX2 R103, R102 ;  /* 0x0000006600677308 */ /* 0x0002f00000000800 */
[----:B------:R-:W4:Y:S01]  /*43a0*/  MUFU.EX2 R98, R98 ;  /* 0x0000006200627308 */ /* 0x000f220000000800 */
[----:B-1----:R-:W-:Y:S01]  /*43b0*/  FMUL R102, R4, 1.4426950216293334961 ;  /* 0x3fb8aa3b04667820 */ /* 0x002fe20000400000 */
[----:B0-----:R-:W-:-:S04]  /*43c0*/  FADD R4, R94, R5 ;  /* 0x000000055e047221 */ /* 0x001fc80000000000 */
[----:B------:R-:W-:Y:S01]  /*43d0*/  FADD R5, R101, R4 ;  /* 0x0000000465057221 */ /* 0x000fe20000000000 */
[----:B------:R-:W-:Y:S01]  /*43e0*/  FADD R4, R109, -R21 ;  /* 0x800000156d047221 */ /* 0x000fe20000000000 */
[----:B------:R0:W1:Y:S02]  /*43f0*/  MUFU.EX2 R105, R104 ;  /* 0x0000006800697308 */ /* 0x0000640000000800 */
[----:B--2---:R-:W-:Y:S01]  /*4400*/  FADD R6, R96, R5 ;  /* 0x0000000560067221 */ /* 0x004fe20000000000 */
[----:B------:R-:W-:-:S03]  /*4410*/  FMUL R4, R4, 1.4426950216293334961 ;  /* 0x3fb8aa3b04047820 */ /* 0x000fc60000400000 */
[----:B---3--:R-:W-:Y:S02]  /*4420*/  FADD R5, R103, R6 ;  /* 0x0000000667057221 */ /* 0x008fe40000000000 */
[----:B------:R-:W2:Y:S01]  /*4430*/  MUFU.EX2 R100, R100 ;  /* 0x0000006400647308 */ /* 0x000ea20000000800 */
[----:B0-----:R-:W-:Y:S01]  /*4440*/  FMUL R104, R110, 1.4426950216293334961 ;  /* 0x3fb8aa3b6e687820 */ /* 0x001fe20000400000 */
[----:B----4-:R-:W-:-:S06]  /*4450*/  FADD R6, R98, R5 ;  /* 0x0000000562067221 */ /* 0x010fcc0000000000 */
[----:B------:R-:W0:Y:S01]  /*4460*/  MUFU.EX2 R107, R106 ;  /* 0x0000006a006b7308 */ /* 0x000e220000000800 */
[----:B-1----:R-:W-:-:S07]  /*4470*/  FADD R5, R105, R6 ;  /* 0x0000000669057221 */ /* 0x002fce0000000000 */
[----:B------:R-:W1:Y:S01]  /*4480*/  MUFU.EX2 R102, R102 ;  /* 0x0000006600667308 */ /* 0x000e620000000800 */
[----:B--2---:R-:W-:-:S07]  /*4490*/  FADD R6, R100, R5 ;  /* 0x0000000564067221 */ /* 0x004fce0000000000 */
[----:B------:R-:W2:Y:S01]  /*44a0*/  MUFU.EX2 R109, R108 ;  /* 0x0000006c006d7308 */ /* 0x000ea20000000800 */
[----:B0-----:R-:W-:-:S07]  /*44b0*/  FADD R5, R107, R6 ;  /* 0x000000066b057221 */ /* 0x001fce0000000000 */
[----:B------:R-:W0:Y:S01]  /*44c0*/  MUFU.EX2 R111, R4 ;  /* 0x00000004006f7308 */ /* 0x000e220000000800 */
[----:B-1----:R-:W-:-:S07]  /*44d0*/  FADD R6, R102, R5 ;  /* 0x0000000566067221 */ /* 0x002fce0000000000 */
[----:B------:R-:W1:Y:S01]  /*44e0*/  MUFU.EX2 R104, R104 ;  /* 0x0000006800687308 */ /* 0x000e620000000800 */
[----:B--2---:R-:W-:-:S04]  /*44f0*/  FADD R6, R109, R6 ;  /* 0x000000066d067221 */ /* 0x004fc80000000000 */
[----:B0-----:R-:W-:-:S04]  /*4500*/  FADD R5, R111, R6 ;  /* 0x000000066f057221 */ /* 0x001fc80000000000 */
[----:B-1----:R-:W-:-:S05]  /*4510*/  FADD R5, R104, R5 ;  /* 0x0000000568057221 */ /* 0x002fca0000000000 */
[----:B------:R-:W0:Y:S02]  /*4520*/  SHFL.BFLY PT, R6, R5, 0x10, 0x1f ;  /* 0x0e001f0005067f89 */ /* 0x000e2400000e0000 */
[----:B0-----:R-:W-:Y:S01]  /*4530*/  FADD R9, R5, R6 ;  /* 0x0000000605097221 */ /* 0x001fe20000000000 */
[----:B------:R-:W-:-:S04]  /*4540*/  IMAD.WIDE R4, R89, 0x2, R86 ;  /* 0x0000000259047825 */ /* 0x000fc800078e0256 */
[----:B------:R0:W-:Y:S01]  /*4550*/  @!P4 STS [R38+UR10+0x1000], R9 ;  /* 0x001000092600c988 */ /* 0x0001e2000800080a */
[----:B------:R-:W-:Y:S01]  /*4560*/  BAR.SYNC.DEFER_BLOCKING 0x0 ;  /* 0x0000000000007b1d */ /* 0x000fe20000010000 */
[----:B0-----:R-:W-:-:S05]  /*4570*/  IMAD.WIDE R8, R89, 0x2, R84 ;  /* 0x0000000259087825 */ /* 0x001fca00078e0254 */
[----:B------:R-:W0:Y:S04]  /*4580*/  @!P5 LDS R64, [R112+0x1000] ;  /* 0x001000007040d984 */ /* 0x000e280000000800 */
[----:B0-----:R-:W0:Y:S02]  /*4590*/  SHFL.BFLY PT, R7, R64, 0x1, 0x1f ;  /* 0x0c201f0040077f89 */ /* 0x001e2400000e0000 */
[----:B0-----:R-:W-:Y:S01]  /*45a0*/  FADD R11, R64, R7 ;  /* 0x00000007400b7221 */ /* 0x001fe20000000000 */
[----:B------:R-:W-:-:S04]  /*45b0*/  IMAD.WIDE R6, R89, 0x2, R80 ;  /* 0x0000000259067825 */ /* 0x000fc800078e0250 */
[----:B------:R0:W-:Y:S01]  /*45c0*/  @P0 STS [R112+0x1000], R11 ;  /* 0x0010000b70000388 */ /* 0x0001e20000000800 */
[----:B------:R-:W-:Y:S06]  /*45d0*/  BAR.SYNC.DEFER_BLOCKING 0x0 ;  /* 0x0000000000007b1d */ /* 0x000fec0000010000 */
[----:B------:R0:W1:Y:S01]  /*45e0*/  LDS R23, [R39+UR10+0x1000] ;  /* 0x0010000a27177984 */ /* 0x0000620008000800 */
[----:B------:R-:W2:Y:S02]  /*45f0*/  SYNCS.PHASECHK.TRANS64.TRYWAIT P2, [UR13], R88 ;  /* 0x00000058ff0075a7 */ /* 0x000ea4000804110d */
[----:B012---:R-:W-:Y:S05]  /*4600*/  @!P2 BRA `(.L_x_15) ;  /* 0x0000001000bca947 */ /* 0x007fea0003800000 */
.L_x_24:
[C---:B------:R-:W-:Y:S01]  /*4610*/  IMAD.WIDE R10, R89.reuse, 0x2, R78 ;  /* 0x00000002590a7825 */ /* 0x040fe200078e024e */
[----:B------:R0:W2:Y:S03]  /*4620*/  LDG.E.U16 R113, desc[UR28][R4.64] ;  /* 0x0000001c04717981 */ /* 0x0000a6000c1e1500 */
[C---:B------:R-:W-:Y:S01]  /*4630*/  IMAD.WIDE R12, R89.reuse, 0x2, R82 ;  /* 0x00000002590c7825 */ /* 0x040fe200078e0252 */
[----:B------:R1:W3:Y:S03]  /*4640*/  LDG.E.U16 R115, desc[UR28][R6.64] ;  /* 0x0000001c06737981 */ /* 0x0002e6000c1e1500 */
[C---:B------:R-:W-:Y:S01]  /*4650*/  IMAD.WIDE R14, R89.reuse, 0x2, R74 ;  /* 0x00000002590e7825 */ /* 0x040fe200078e024a */
[----:B------:R4:W5:Y:S03]  /*4660*/  LDG.E.U16 R117, desc[UR28][R8.64] ;  /* 0x0000001c08757981 */ /* 0x000966000c1e1500 */
[C---:B------:R-:W-:Y:S01]  /*4670*/  IMAD.WIDE R16, R89.reuse, 0x2, R76 ;  /* 0x0000000259107825 */ /* 0x040fe200078e024c */
[----:B------:R0:W5:Y:S03]  /*4680*/  LDG.E.U16 R123, desc[UR28][R10.64] ;  /* 0x0000001c0a7b7981 */ /* 0x000166000c1e1500 */
[----:B------:R-:W-:Y:S01]  /*4690*/  IMAD.WIDE R18, R89, 0x2, R72 ;  /* 0x0000000259127825 */ /* 0x000fe200078e0248 */
[----:B------:R0:W5:Y:S04]  /*46a0*/  LDG.E.U16 R119, desc[UR28][R12.64] ;  /* 0x0000001c0c777981 */ /* 0x000168000c1e1500 */
[----:B------:R1:W5:Y:S04]  /*46b0*/  LDG.E.U16 R125, desc[UR28][R14.64] ;  /* 0x0000001c0e7d7981 */ /* 0x000368000c1e1500 */
[----:B------:R4:W5:Y:S04]  /*46c0*/  LDG.E.U16 R121, desc[UR28][R16.64] ;  /* 0x0000001c10797981 */ /* 0x000968000c1e1500 */
[----:B------:R4:W5:Y:S01]  /*46d0*/  LDG.E.U16 R88, desc[UR28][R18.64] ;  /* 0x0000001c12587981 */ /* 0x000962000c1e1500 */
[----:B0-----:R-:W-:-:S02]  /*46e0*/  F2FP.F16.F32.PACK_AB R4, R25, R20 ;  /* 0x000000141904723e */ /* 0x001fc400000000ff */
[----:B------:R-:W-:Y:S02]  /*46f0*/  F2FP.F16.F32.PACK_AB R5, R27, R22 ;  /* 0x000000161b05723e */ /* 0x000fe400000000ff */
[----:B-1----:R-:W-:Y:S02]  /*4700*/  F2FP.F16.F32.PACK_AB R6, R29, R24 ;  /* 0x000000181d06723e */ /* 0x002fe400000000ff */
[----:B------:R-:W-:Y:S02]  /*4710*/  F2FP.F16.F32.PACK_AB R7, R31, R26 ;  /* 0x0000001a1f07723e */ /* 0x000fe400000000ff */
[----:B----4-:R-:W-:Y:S02]  /*4720*/  F2FP.F16.F32.PACK_AB R8, R33, R28 ;  /* 0x0000001c2108723e */ /* 0x010fe400000000ff */
[----:B------:R-:W-:Y:S02]  /*4730*/  F2FP.F16.F32.PACK_AB R9, R35, R30 ;  /* 0x0000001e2309723e */ /* 0x000fe400000000ff */
[----:B------:R-:W-:-:S02]  /*4740*/  F2FP.F16.F32.PACK_AB R10, R93, R32 ;  /* 0x000000205d0a723e */ /* 0x000fc400000000ff */
[----:B------:R-:W-:Y:S02]  /*4750*/  F2FP.F16.F32.PACK_AB R11, R95, R34 ;  /* 0x000000225f0b723e */ /* 0x000fe400000000ff */
[----:B------:R-:W-:Y:S02]  /*4760*/  F2FP.F16.F32.PACK_AB R12, R97, R90 ;  /* 0x0000005a610c723e */ /* 0x000fe400000000ff */
[----:B------:R-:W-:Y:S02]  /*4770*/  F2FP.F16.F32.PACK_AB R13, R99, R92 ;  /* 0x0000005c630d723e */ /* 0x000fe400000000ff */
[----:B------:R-:W-:Y:S02]  /*4780*/  F2FP.F16.F32.PACK_AB R14, R101, R94 ;  /* 0x0000005e650e723e */ /* 0x000fe400000000ff */
[----:B------:R-:W-:Y:S02]  /*4790*/  F2FP.F16.F32.PACK_AB R15, R103, R96 ;  /* 0x00000060670f723e */ /* 0x000fe400000000ff */
[----:B------:R-:W-:-:S02]  /*47a0*/  F2FP.F16.F32.PACK_AB R16, R105, R98 ;  /* 0x000000626910723e */ /* 0x000fc400000000ff */
[----:B------:R-:W-:Y:S02]  /*47b0*/  F2FP.F16.F32.PACK_AB R17, R107, R100 ;  /* 0x000000646b11723e */ /* 0x000fe400000000ff */
[----:B------:R-:W-:Y:S02]  /*47c0*/  F2FP.F16.F32.PACK_AB R18, R109, R102 ;  /* 0x000000666d12723e */ /* 0x000fe400000000ff */
[----:B------:R-:W-:Y:S01]  /*47d0*/  F2FP.F16.F32.PACK_AB R19, R104, R111 ;  /* 0x0000006f6813723e */ /* 0x000fe200000000ff */
[----:B------:R-:W-:-:S03]  /*47e0*/  FADD R20, -R21, R70 ;  /* 0x0000004615147221 */ /* 0x000fc60000000100 */
[----:B------:R-:W-:Y:S01]  /*47f0*/  STTM.16dp32bit_t0_t15.x16 tmem[UR15], R4 ;  /* 0x00000004000079ed */ /* 0x000fe20008a0000f */
[----:B------:R-:W-:Y:S01]  /*4800*/  STTM.16dp32bit_t16_t31.x16 tmem[UR15+0x10], R4 ;  /* 0x00001004000079ed */ /* 0x000fe20008a2000f */
[----:B------:R-:W-:-:S06]  /*4810*/  FMUL R20, R20, 1.4426950216293334961 ;  /* 0x3fb8aa3b14147820 */ /* 0x000fcc0000400000 */
[----:B------:R-:W0:Y:S01]  /*4820*/  MUFU.EX2 R20, R20 ;  /* 0x0000001400147308 */ /* 0x000e220000000800 */
[----:B------:R-:W-:Y:S01]  /*4830*/  ULEA UR13, UR25, UR10, 0x3 ;  /* 0x0000000a190d7291 */ /* 0x000fe2000f8e18ff */
[----:B------:R-:W-:-:S03]  /*4840*/  UMOV UR6, UR4 ;  /* 0x0000000400067c82 */ /* 0x000fc60008000000 */
[----:B------:R-:W-:Y:S01]  /*4850*/  UIADD3 UR13, UPT, UPT, UR13, 0x3800, URZ ;  /* 0x000038000d0d7890 */ /* 0x000fe2000fffe0ff */
[----:B--2---:R1:W-:Y:S04]  /*4860*/  STS.U16 [R56+UR10+0x2000], R113 ;  /* 0x0020007138007988 */ /* 0x0043e8000800040a */
[----:B---3--:R1:W-:Y:S04]  /*4870*/  STS.U16 [R56+UR10+0x2400], R115 ;  /* 0x0024007338007988 */ /* 0x0083e8000800040a */
[----:B-----5:R1:W-:Y:S04]  /*4880*/  STS.U16 [R58+UR10+0x2100], R117 ;  /* 0x002100753a007988 */ /* 0x0203e8000800040a */
[----:B------:R1:W-:Y:S04]  /*4890*/  STS.U16 [R58+UR10+0x2500], R123 ;  /* 0x0025007b3a007988 */ /* 0x0003e8000800040a */
[----:B------:R1:W-:Y:S04]  /*48a0*/  STS.U16 [R60+UR10+0x2200], R119 ;  /* 0x002200773c007988 */ /* 0x0003e8000800040a */
[----:B------:R1:W-:Y:S04]  /*48b0*/  STS.U16 [R60+UR10+0x2600], R125 ;  /* 0x0026007d3c007988 */ /* 0x0003e8000800040a */
[----:B------:R1:W-:Y:S04]  /*48c0*/  STS.U16 [R62+UR10+0x2300], R121 ;  /* 0x002300793e007988 */ /* 0x0003e8000800040a */
[----:B------:R1:W-:Y:S01]  /*48d0*/  STS.U16 [R62+UR10+0x2700], R88 ;  /* 0x002700583e007988 */ /* 0x0003e2000800040a */
[----:B------:R-:W2:Y:S02]  /*48e0*/  FENCE.VIEW.ASYNC.T ;  /* 0x00000000000073c6 */ /* 0x000ea40000000200 */
[----:B--2---:R-:W-:Y:S06]  /*48f0*/  BAR.SYNC.DEFER_BLOCKING 0x0 ;  /* 0x0000000000007b1d */ /* 0x004fec0000010000 */
[----:B------:R-:W-:Y:S01]  /*4900*/  LDTM.16dp32bit_t0_t15.x4 R4, tmem[UR11] ;  /* 0x0000000b000479ee */ /* 0x000fe20008900000 */
[----:B------:R-:W0:Y:S01]  /*4910*/  LDTM.16dp32bit_t16_t31.x4 R4, tmem[UR11+0x4] ;  /* 0x0000040b000479ee */ /* 0x000e220008920000 */
[----:B------:R-:W-:Y:S01]  /*4920*/  NOP ;  /* 0x0000000000007918 */ /* 0x000fe20000000000 */
[C---:B0-----:R-:W-:Y:S01]  /*4930*/  FMUL R4, R20.reuse, R4 ;  /* 0x0000000414047220 */ /* 0x041fe20000400000 */
[C---:B------:R-:W-:Y:S01]  /*4940*/  FMUL R5, R20.reuse, R5 ;  /* 0x0000000514057220 */ /* 0x040fe20000400000 */
[C---:B------:R-:W-:Y:S01]  /*4950*/  FMUL R6, R20.reuse, R6 ;  /* 0x0000000614067220 */ /* 0x040fe20000400000 */
[----:B------:R-:W-:-:S04]  /*4960*/  FMUL R7, R20, R7 ;  /* 0x0000000714077220 */ /* 0x000fc80000400000 */
[----:B------:R1:W-:Y:S01]  /*4970*/  STTM.16dp32bit_t0_t15.x4 tmem[UR11], R4 ;  /* 0x00000004000079ed */ /* 0x0003e2000890000b */
[----:B------:R1:W-:Y:S01]  /*4980*/  STTM.16dp32bit_t16_t31.x4 tmem[UR11+0x4], R4 ;  /* 0x00000404000079ed */ /* 0x0003e2000892000b */
[----:B------:R-:W0:Y:S02]  /*4990*/  FENCE.VIEW.ASYNC.T ;  /* 0x00000000000073c6 */ /* 0x000e240000000200 */
[----:B0-----:R-:W-:Y:S06]  /*49a0*/  BAR.SYNC.DEFER_BLOCKING 0x0 ;  /* 0x0000000000007b1d */ /* 0x001fec0000010000 */
[----:B------:R0:W-:Y:S06]  /*49b0*/  MEMBAR.ALL.CTA ;  /* 0x0000000000007992 */ /* 0x0001ec0000008000 */
[----:B0-----:R-:W0:Y:S02]  /*49c0*/  FENCE.VIEW.ASYNC.S ;  /* 0x00000000000073c6 */ /* 0x001e240000000000 */
[----:B0-----:R-:W-:Y:S06]  /*49d0*/  BAR.SYNC.DEFER_BLOCKING 0x0 ;  /* 0x0000000000007b1d */ /* 0x001fec0000010000 */
[----:B------:R-:W-:Y:S05]  /*49e0*/  BRA.U UP2, `(.L_x_16) ;  /* 0x0000000102947547 */ /* 0x000fea000b800000 */
[----:B------:R-:W-:Y:S02]  /*49f0*/  UIADD3 UR59, UPT, UPT, UR9, 0x18, URZ ;  /* 0x00000018093b7890 */ /* 0x000fe4000fffe0ff */
[----:B------:R-:W-:Y:S02]  /*4a00*/  UIADD3 UR60, UPT, UPT, UR9, 0x20, URZ ;  /* 0x00000020093c7890 */ /* 0x000fe4000fffe0ff */
[----:B------:R-:W-:Y:S02]  /*4a10*/  UIADD3 UR61, UPT, UPT, UR9, 0x28, URZ ;  /* 0x00000028093d7890 */ /* 0x000fe4000fffe0ff */
[----:B------:R-:W-:Y:S02]  /*4a20*/  UIADD3 UR62, UPT, UPT, UR9, 0x30, URZ ;  /* 0x00000030093e7890 */ /* 0x000fe4000fffe0ff */
[----:B------:R-:W-:Y:S02]  /*4a30*/  UIADD3 UR63, UPT, UPT, UR9, 0x38, URZ ;  /* 0x00000038093f7890 */ /* 0x000fe4000fffe0ff */
[----:B------:R-:W-:Y:S01]  /*4a40*/  UIADD3 UR64, UPT, UPT, UR9, 0x40, URZ ;  /* 0x0000004009407890 */ /* 0x000fe2000fffe0ff */
[----:B------:R-:W-:Y:S01]  /*4a50*/  UMOV UR20, 0x0 ;  /* 0x0000000000147882 */ /* 0x000fe20000000000 */
[----:B------:R-:W-:Y:S01]  /*4a60*/  UMOV UR21, 0x4040010 ;  /* 0x0404001000157882 */ /* 0x000fe20000000000 */
[----:B------:R-:W-:Y:S01]  /*4a70*/  UMOV UR19, 0x40004040 ;  /* 0x4000404000137882 */ /* 0x000fe20000000000 */
[----:B------:R-:W-:-:S02]  /*4a80*/  UIADD3 UR65, UPT, UPT, UR9, 0x48, URZ ;  /* 0x0000004809417890 */ /* 0x000fc4000fffe0ff */
[----:B------:R0:W-:Y:S01]  /*4a90*/  UTCHMMA tmem[UR14], gdesc[UR18], tmem[UR9], tmem[UR20], idesc[UR21], UPT ;  /* 0x00ff14120e0079ea */ /* 0x0001e2000b800009 */
[----:B------:R-:W-:Y:S01]  /*4aa0*/  UMOV UR26, 0x0 ;  /* 0x00000000001a7882 */ /* 0x000fe20000000000 */
        /* <DEDUP_REMOVED lines=14> */
[----:B------:R-:W-:Y:S01]  /*4b90*/  UMOV UR4, UR13 ;  /* 0x0000000d00047c82 */ /* 0x000fe20008000000 */
[----:B------:R-:W-:Y:S01]  /*4ba0*/  UMOV UR5, URZ ;  /* 0x000000ff00057c82 */ /* 0x000fe20008000000 */
[----:B------:R0:W-:Y:S01]  /*4bb0*/  UTCHMMA tmem[UR62], gdesc[UR38], tmem[UR9], tmem[UR50], idesc[UR51], UPT ;  /* 0x00ff32263e0079ea */ /* 0x0001e2000b800009 */
[----:B------:R-:W-:Y:S01]  /*4bc0*/  UMOV UR56, 0x0 ;  /* 0x0000000000387882 */ /* 0x000fe20000000000 */
[----:B------:R-:W-:Y:S01]  /*4bd0*/  UMOV UR57, 0x4040010 ;  /* 0x0404001000397882 */ /* 0x000fe20000000000 */
[----:B------:R0:W-:Y:S01]  /*4be0*/  UTCHMMA tmem[UR63], gdesc[UR40], tmem[UR9], tmem[UR52], idesc[UR53], UPT ;  /* 0x00ff34283f0079ea */ /* 0x0001e2000b800009 */
[----:B------:R-:W-:Y:S01]  /*4bf0*/  UMOV UR4, UR4 ;  /* 0x0000000400047c82 */ /* 0x000fe20008000000 */
[----:B------:R0:W-:Y:S01]  /*4c00*/  UTCHMMA tmem[UR64], gdesc[UR42], tmem[UR9], tmem[UR54], idesc[UR55], UPT ;  /* 0x00ff362a400079ea */ /* 0x0001e2000b800009 */
[----:B------:R0:W-:Y:S01]  /*4c10*/  UTCHMMA tmem[UR65], gdesc[UR44], tmem[UR9], tmem[UR56], idesc[UR57], UPT ;  /* 0x00ff382c410079ea */ /* 0x0001e2000b800009 */
[----:B------:R0:W-:Y:S01]  /*4c20*/  UTCBAR [UR4], URZ ;  /* 0x000000ff040073e9 */ /* 0x0001e200080000ff */
[----:B------:R-:W-:Y:S01]  /*4c30*/  NOP ;  /* 0x0000000000007918 */ /* 0x000fe20000000000 */
.L_x_16:
[----:B------:R-:W-:Y:S01]  /*4c40*/  UIADD3 UR25, UPT, UPT, UR25, 0x1, URZ ;  /* 0x0000000119197890 */ /* 0x000fe2000fffe0ff */
[----:B------:R-:W-:Y:S01]  /*4c50*/  FFMA R68, R20, R68, R23 ;  /* 0x0000004414447223 */ /* 0x000fe20000000017 */
[----:B------:R-:W-:Y:S01]  /*4c60*/  VIADD R89, R89, UR17 ;  /* 0x0000001159597c36 */ /* 0x000fe20008000000 */
[----:B------:R-:W-:Y:S01]  /*4c70*/  MOV R70, R21 ;  /* 0x0000001500467202 */ /* 0x000fe20000000f00 */
[----:B------:R-:W-:Y:S01]  /*4c80*/  UISETP.GT.AND UP3, UPT, UR25, 0x1, UPT ;  /* 0x000000011900788c */ /* 0x000fe2000bf64270 */
[----:B------:R-:W-:Y:S01]  /*4c90*/  VIADD R91, R91, UR23 ;  /* 0x000000175b5b7c36 */ /* 0x000fe20008000000 */
[----:B------:R-:W-:Y:S01]  /*4ca0*/  UMOV UR5, UR7 ;  /* 0x0000000700057c82 */ /* 0x000fe20008000000 */
[----:B-1----:R-:W-:Y:S01]  /*4cb0*/  IMAD.U32 R88, RZ, RZ, UR6 ;  /* 0x00000006ff587e24 */ /* 0x002fe2000f8e00ff */
[----:B0-----:R-:W-:Y:S02]  /*4cc0*/  USEL UR4, URZ, 0x1, !UP3 ;  /* 0x00000001ff047887 */ /* 0x001fe4000d800000 */
[----:B------:R-:W-:-:S02]  /*4cd0*/  USEL UR25, UR25, URZ, !UP3 ;  /* 0x000000ff19197287 */ /* 0x000fc4000d800000 */
[----:B------:R-:W-:Y:S02]  /*4ce0*/  UISETP.GE.AND UP3, UPT, UR7, UR16, UPT ;  /* 0x000000100700728c */ /* 0x000fe4000bf66270 */
[----:B------:R-:W-:-:S07]  /*4cf0*/  ULOP3.LUT UR4, UR6, UR4, URZ, 0x3c, !UPT ;  /* 0x0000000406047292 */ /* 0x000fce000f8e3cff */
[----:B------:R-:W-:Y:S05]  /*4d00*/  BRA.U !UP3, `(.L_x_17) ;  /* 0xffffffe10b907547 */ /* 0x000fea000b83ffff */
.L_x_12:
[----:B------:R-:W-:Y:S01]  /*4d10*/  UISETP.GE.AND UP1, UPT, UR31, 0x1, UPT ;  /* 0x000000011f00788c */ /* 0x000fe2000bf26270 */
[C---:B------:R-:W-:Y:S01]  /*4d20*/  LOP3.LUT R0, R37.reuse, 0x10, RZ, 0xc0, !PT ;  /* 0x0000001025007812 */ /* 0x040fe200078ec0ff */
[----:B------:R-:W-:Y:S01]  /*4d30*/  IMAD.MOV.U32 R15, RZ, RZ, 0x3dc6b27f ;  /* 0x3dc6b27fff0f7424 */ /* 0x000fe200078e00ff */
[----:B------:R-:W-:Y:S01]  /*4d40*/  FSETP.GEU.AND P3, PT, R68, 1.175494350822287508e-38, PT ;  /* 0x008000004400780b */ /* 0x000fe20003f6e000 */
[----:B------:R-:W-:Y:S01]  /*4d50*/  IMAD.SHL.U32 R3, R37, 0x4, RZ ;  /* 0x0000000425037824 */ /* 0x000fe200078e00ff */
[----:B------:R-:W-:Y:S01]  /*4d60*/  ISETP.NE.U32.AND P4, PT, R0, RZ, PT ;  /* 0x000000ff0000720c */ /* 0x000fe20003f85070 */
[C---:B------:R-:W-:Y:S01]  /*4d70*/  FMUL R0, R68.reuse, 8388608 ;  /* 0x4b00000044007820 */ /* 0x040fe20000400000 */
[C---:B------:R-:W-:Y:S02]  /*4d80*/  FSETP.GEU.AND P5, PT, |R68|.reuse, 1.175494350822287508e-38, PT ;  /* 0x008000004400780b */ /* 0x040fe40003fae200 */
[----:B------:R-:W-:Y:S02]  /*4d90*/  FSETP.GT.AND P2, PT, |R68|, 8.50705917302346158658e+37, PT ;  /* 0x7e8000004400780b */ /* 0x000fe40003f44200 */
[----:B------:R-:W-:-:S02]  /*4da0*/  SHF.R.S32.HI R8, RZ, 0x5, R37 ;  /* 0x00000005ff087819 */ /* 0x000fc40000011425 */
[----:B------:R-:W-:Y:S01]  /*4db0*/  FSEL R16, R0, R68, !P3 ;  /* 0x0000004400107208 */ /* 0x000fe20005800000 */
[----:B------:R-:W-:Y:S08]  /*4dc0*/  BRA.U !UP1, `(.L_x_18) ;  /* 0x0000000109107547 */ /* 0x000ff0000b800000 */
[----:B------:R-:W-:-:S06]  /*4dd0*/  USHF.L.U32 UR6, UR6, 0x1f, URZ ;  /* 0x0000001f06067899 */ /* 0x000fcc00080006ff */
[----:B------:R-:W-:-:S04]  /*4de0*/  IMAD.U32 R0, RZ, RZ, UR6 ;  /* 0x00000006ff007e24 */ /* 0x000fc8000f8e00ff */
[----:B------:R-:W3:Y:S02]  /*4df0*/  SYNCS.PHASECHK.TRANS64.TRYWAIT P0, [UR13], R0 ;  /* 0x00000000ff0075a7 */ /* 0x000ee4000800110d */
[----:B---3--:R-:W-:Y:S05]  /*4e00*/  @!P0 BRA `(.L_x_19) ;  /* 0x0000000800c88947 */ /* 0x008fea0003800000 */
.L_x_18:
[----:B------:R-:W-:Y:S01]  /*4e10*/  BAR.SYNC.DEFER_BLOCKING 0x0 ;  /* 0x0000000000007b1d */ /* 0x000fe20000010000 */
[----:B------:R-:W-:Y:S01]  /*4e20*/  @P2 FMUL R68, R68, 0.25 ;  /* 0x3e80000044442820 */ /* 0x000fe20000400000 */
[----:B------:R-:W-:Y:S01]  /*4e30*/  VIADD R0, R16, 0xc0cafb0d ;  /* 0xc0cafb0d10007836 */ /* 0x000fe20000000000 */
[----:B------:R-:W-:Y:S02]  /*4e40*/  SGXT R8, R8, 0x1 ;  /* 0x000000010808781a */ /* 0x000fe40000000200 */
[----:B------:R-:W-:Y:S01]  /*4e50*/  @!P5 FMUL R68, R68, 16777216 ;  /* 0x4b8000004444d820 */ /* 0x000fe20000400000 */
[----:B------:R-:W-:Y:S01]  /*4e60*/  LOP3.LUT R12, R37, 0x40, RZ, 0xc0, !PT ;  /* 0x00000040250c7812 */ /* 0x000fe200078ec0ff */
[----:B------:R-:W3:Y:S01]  /*4e70*/  LDCU.64 UR4, c[0x0][0x3e0] ;  /* 0x00007c00ff0477ac */ /* 0x000ee20008000a00 */
[----:B------:R-:W-:Y:S01]  /*4e80*/  SEL R9, RZ, 0x440, !P4 ;  /* 0x00000440ff097807 */ /* 0x000fe20006000000 */
[----:B------:R-:W4:Y:S01]  /*4e90*/  MUFU.RCP R10, R68 ;  /* 0x00000044000a7308 */ /* 0x000f220000001000 */
[----:B------:R-:W-:Y:S01]  /*4ea0*/  LOP3.LUT R8, R8, 0x440, RZ, 0xc0, !PT ;  /* 0x0000044008087812 */ /* 0x000fe200078ec0ff */
[----:B------:R-:W5:Y:S01]  /*4eb0*/  LDC.64 R22, c[0x0][0x398] ;  /* 0x0000e600ff167b82 */ /* 0x000f620000000a00 */
[----:B------:R-:W-:-:S02]  /*4ec0*/  LOP3.LUT R2, R0, 0xff800000, RZ, 0xc0, !PT ;  /* 0xff80000000027812 */ /* 0x000fc400078ec0ff */
[C---:B------:R-:W-:Y:S02]  /*4ed0*/  LEA.HI R13, R12.reuse, R9, RZ, 0x1b ;  /* 0x000000090c0d7211 */ /* 0x040fe400078fd8ff */
[----:B------:R-:W-:Y:S02]  /*4ee0*/  LEA R12, R12, UR10, 0x1 ;  /* 0x0000000a0c0c7c11 */ /* 0x000fe4000f8e08ff */
[----:B------:R-:W-:Y:S02]  /*4ef0*/  LOP3.LUT R9, R8, 0x27c, R3, 0x78, !PT ;  /* 0x0000027c08097812 */ /* 0x000fe400078e7803 */
[-C--:B------:R-:W-:Y:S02]  /*4f00*/  IADD3 R0, PT, PT, R16, -R2.reuse, RZ ;  /* 0x8000000210007210 */ /* 0x080fe40007ffe0ff */
[----:B------:R-:W-:Y:S01]  /*4f10*/  LOP3.LUT R14, R37, 0x80, RZ, 0xc0, !PT ;  /* 0x00000080250e7812 */ /* 0x000fe200078ec0ff */
[----:B------:R-:W-:Y:S01]  /*4f20*/  IMAD.IADD R11, R9, 0x1, R12 ;  /* 0x00000001090b7824 */ /* 0x000fe200078e020c */
[----:B------:R-:W0:Y:S02]  /*4f30*/  @!P1 SYNCS.CCTL.IV [UR10+0x3800] ;  /* 0x00380000ff0099b1 */ /* 0x000e24000800000a */
[----:B0-----:R-:W-:Y:S01]  /*4f40*/  BAR.SYNC.DEFER_BLOCKING 0x0 ;  /* 0x0000000000007b1d */ /* 0x001fe20000010000 */
[----:B------:R-:W-:Y:S01]  /*4f50*/  FADD R8, R0, -1 ;  /* 0xbf80000000087421 */ /* 0x000fe20000000000 */
[----:B------:R-:W-:Y:S01]  /*4f60*/  LOP3.LUT R12, R3, 0xbc, RZ, 0xc0, !PT ;  /* 0x000000bc030c7812 */ /* 0x000fe200078ec0ff */
[----:B------:R-:W-:Y:S01]  /*4f70*/  IMAD R13, R14, 0x2, R13 ;  /* 0x000000020e0d7824 */ /* 0x000fe200078e020d */
[----:B------:R-:W-:Y:S01]  /*4f80*/  FSEL R0, RZ, -23, P3 ;  /* 0xc1b80000ff007808 */ /* 0x000fe20001800000 */
[----:B------:R-:W-:Y:S01]  /*4f90*/  FFMA.FTZ R9, R8, R15, -0.16845393180847167969 ;  /* 0xbe2c7f3008097423 */ /* 0x000fe2000001000f */
[----:B------:R-:W-:Y:S01]  /*4fa0*/  I2FP.F32.S32 R3, R2 ;  /* 0x0000000200037245 */ /* 0x000fe20000201400 */
[----:B------:R-:W-:Y:S01]  /*4fb0*/  IMAD.IADD R12, R12, 0x1, R13 ;  /* 0x000000010c0c7824 */ /* 0x000fe200078e020d */
[----:B-12---:R-:W-:Y:S01]  /*4fc0*/  LDTM.16dp32bit_t0_t15.x4 R4, tmem[UR11] ;  /* 0x0000000b000479ee */ /* 0x006fe20008900000 */
[----:B------:R-:W0:Y:S01]  /*4fd0*/  LDTM.16dp32bit_t16_t31.x4 R4, tmem[UR11+0x4] ;  /* 0x0000040b000479ee */ /* 0x000e220008920000 */
[----:B------:R-:W-:Y:S01]  /*4fe0*/  FFMA.FTZ R9, R8, R9, 0.1716887056827545166 ;  /* 0x3e2fcf2a08097423 */ /* 0x000fe20000010009 */
[----:B------:R-:W-:Y:S01]  /*4ff0*/  ISETP.GE.U32.AND P0, PT, R16, 0x7f800000, PT ;  /* 0x7f8000001000780c */ /* 0x000fe20003f06070 */
[----:B------:R-:W-:Y:S01]  /*5000*/  FFMA.FTZ R0, R3, 1.1920928955078125e-07, R0 ;  /* 0x3400000003007823 */ /* 0x000fe20000010000 */
[----:B------:R-:W-:Y:S01]  /*5010*/  SHF.R.U32.HI R3, RZ, 0x2, R37 ;  /* 0x00000002ff037819 */ /* 0x000fe20000011625 */
[----:B------:R-:W-:Y:S01]  /*5020*/  FFMA.FTZ R9, R8, R9, -0.17900948226451873779 ;  /* 0xbe374e4308097423 */ /* 0x000fe20000010009 */
[----:B---3--:R-:W-:Y:S01]  /*5030*/  UIMAD UR4, UR8, UR4, URZ ;  /* 0x00000004080472a4 */ /* 0x008fe2000f8e02ff */
[----:B------:R-:W-:-:S02]  /*5040*/  IMAD R2, R36, UR5, RZ ;  /* 0x0000000524027c24 */ /* 0x000fc4000f8e02ff */
[----:B------:R-:W-:Y:S01]  /*5050*/  FFMA.FTZ R9, R8, R9, 0.20512372255325317383 ;  /* 0x3e520bf408097423 */ /* 0x000fe20000010009 */
[----:B------:R-:W-:-:S03]  /*5060*/  USHF.L.U32 UR5, UR4, 0x1, URZ ;  /* 0x0000000104057899 */ /* 0x000fc600080006ff */
[C---:B------:R-:W-:Y:S01]  /*5070*/  FFMA.FTZ R9, R8.reuse, R9, -0.24046532809734344482 ;  /* 0xbe763c8b08097423 */ /* 0x040fe20000010009 */
[----:B------:R-:W1:Y:S01]  /*5080*/  @!P1 SYNCS.CCTL.IV [UR10+0x3808] ;  /* 0x00380800ff0099b1 */ /* 0x000e62000800000a */
[----:B------:R-:W-:Y:S02]  /*5090*/  NOP ;  /* 0x0000000000007918 */ /* 0x000fe40000000000 */
[----:B------:R-:W-:Y:S01]  /*50a0*/  FFMA.FTZ R9, R8, R9, 0.28857114911079406738 ;  /* 0x3e93bf9908097423 */ /* 0x000fe20000010009 */
[----:B------:R-:W-:-:S03]  /*50b0*/  FSETP.NEU.AND P1, PT, R16, RZ, PT ;  /* 0x000000ff1000720b */ /* 0x000fc60003f2d000 */
[----:B------:R-:W-:Y:S01]  /*50c0*/  FFMA.FTZ R9, R8, R9, -0.36067417263984680176 ;  /* 0xbeb8aa4908097423 */ /* 0x000fe20000010009 */
[----:B0-----:R-:W-:Y:S01]  /*50d0*/  @P2 FMUL R4, R4, 0.25 ;  /* 0x3e80000004042820 */ /* 0x001fe20000400000 */
[----:B------:R-:W-:Y:S01]  /*50e0*/  @P2 FMUL R5, R5, 0.25 ;  /* 0x3e80000005052820 */ /* 0x000fe20000400000 */
[----:B------:R-:W-:Y:S01]  /*50f0*/  @P2 FMUL R6, R6, 0.25 ;  /* 0x3e80000006062820 */ /* 0x000fe20000400000 */
[----:B------:R-:W-:Y:S01]  /*5100*/  @P2 FMUL R7, R7, 0.25 ;  /* 0x3e80000007072820 */ /* 0x000fe20000400000 */
[----:B------:R-:W-:Y:S01]  /*5110*/  @!P5 FMUL R4, R4, 16777216 ;  /* 0x4b8000000404d820 */ /* 0x000fe20000400000 */
[----:B------:R-:W-:Y:S01]  /*5120*/  @!P5 FMUL R5, R5, 16777216 ;  /* 0x4b8000000505d820 */ /* 0x000fe20000400000 */
[----:B------:R-:W-:Y:S01]  /*5130*/  @!P5 FMUL R6, R6, 16777216 ;  /* 0x4b8000000606d820 */ /* 0x000fe20000400000 */
[----:B------:R-:W-:Y:S01]  /*5140*/  @!P5 FMUL R7, R7, 16777216 ;  /* 0x4b8000000707d820 */ /* 0x000fe20000400000 */
[C---:B----4-:R-:W-:Y:S01]  /*5150*/  FMUL R4, R10.reuse, R4 ;  /* 0x000000040a047220 */ /* 0x050fe20000400000 */
[C---:B------:R-:W-:Y:S01]  /*5160*/  FMUL R5, R10.reuse, R5 ;  /* 0x000000050a057220 */ /* 0x040fe20000400000 */
[C---:B------:R-:W-:Y:S01]  /*5170*/  FMUL R6, R10.reuse, R6 ;  /* 0x000000060a067220 */ /* 0x040fe20000400000 */
[----:B------:R-:W-:Y:S01]  /*5180*/  FMUL R7, R10, R7 ;  /* 0x000000070a077220 */ /* 0x000fe20000400000 */
[C---:B------:R-:W-:Y:S01]  /*5190*/  FFMA.FTZ R9, R8.reuse, R9, 0.48089820146560668945 ;  /* 0x3ef6384a08097423 */ /* 0x040fe20000010009 */
[----:B------:R-:W0:Y:S01]  /*51a0*/  LDC R10, c[0x0][0x3e8] ;  /* 0x0000fa00ff0a7b82 */ /* 0x000e220000000800 */
[----:B------:R-:W-:Y:S01]  /*51b0*/  F2FP.F16.F32.PACK_AB R4, R5, R4 ;  /* 0x000000040504723e */ /* 0x000fe200000000ff */
[----:B------:R-:W-:Y:S01]  /*51c0*/  IMAD.SHL.U32 R5, R37, 0x10, RZ ;  /* 0x0000001025057824 */ /* 0x000fe200078e00ff */
[----:B------:R-:W-:Y:S01]  /*51d0*/  F2FP.F16.F32.PACK_AB R6, R7, R6 ;  /* 0x000000060706723e */ /* 0x000fe200000000ff */
[C---:B------:R-:W-:Y:S01]  /*51e0*/  FFMA.FTZ R9, R8.reuse, R9, -0.72134751081466674805 ;  /* 0xbf38aa3b08097423 */ /* 0x040fe20000010009 */
[----:B------:R-:W-:Y:S01]  /*51f0*/  SHF.R.U32.HI R7, RZ, 0x6, R37 ;  /* 0x00000006ff077819 */ /* 0x000fe20000011625 */
[----:B-1----:R1:W-:Y:S01]  /*5200*/  STS [R11], R4 ;  /* 0x000000040b007388 */ /* 0x0023e20000000800 */
[----:B------:R-:W-:Y:S01]  /*5210*/  LOP3.LUT R5, R5, 0x30, RZ, 0xc0, !PT ;  /* 0x0000003005057812 */ /* 0x000fe200078ec0ff */
[C---:B------:R-:W-:Y:S01]  /*5220*/  FMUL R9, R8.reuse, R9 ;  /* 0x0000000908097220 */ /* 0x040fe20000400000 */
[----:B------:R-:W-:Y:S01]  /*5230*/  SGXT.U32 R7, R7, 0x2 ;  /* 0x000000020707781a */ /* 0x000fe20000000000 */
[----:B------:R2:W-:Y:S02]  /*5240*/  STS [R11+0x100], R6 ;  /* 0x000100060b007388 */ /* 0x0005e40000000800 */
[----:B------:R-:W-:Y:S01]  /*5250*/  FMUL R9, R8, R9 ;  /* 0x0000000908097220 */ /* 0x000fe20000400000 */
[----:B------:R-:W-:Y:S01]  /*5260*/  BAR.SYNC.DEFER_BLOCKING 0x0 ;  /* 0x0000000000007b1d */ /* 0x000fe20000010000 */
[----:B-1----:R-:W-:-:S02]  /*5270*/  LOP3.LUT R4, R12, 0x40, RZ, 0x3c, !PT ;  /* 0x000000400c047812 */ /* 0x002fc400078e3cff */
[----:B------:R-:W-:Y:S01]  /*5280*/  FFMA.FTZ R9, R8, 1.4426950216293334961, R9 ;  /* 0x3fb8aa3b08097823 */ /* 0x000fe20000010009 */
[----:B--2---:R-:W-:-:S03]  /*5290*/  LOP3.LUT R6, R3, 0x38, RZ, 0xc0, !PT ;  /* 0x0000003803067812 */ /* 0x004fc600078ec0ff */
[----:B------:R-:W-:Y:S01]  /*52a0*/  FADD R0, R0, R9 ;  /* 0x0000000900007221 */ /* 0x000fe20000000000 */
[----:B------:R-:W-:Y:S02]  /*52b0*/  LOP3.LUT R14, R6, 0x1f, R37, 0xf8, !PT ;  /* 0x0000001f060e7812 */ /* 0x000fe400078ef825 */
[----:B------:R-:W-:Y:S02]  /*52c0*/  LOP3.LUT R37, R37, 0xff, RZ, 0xc0, !PT ;  /* 0x000000ff25257812 */ /* 0x000fe400078ec0ff */
[C---:B------:R-:W-:Y:S01]  /*52d0*/  SHF.L.U32 R3, R14.reuse, 0x3, RZ ;  /* 0x000000030e037819 */ /* 0x040fe200000006ff */
[----:B------:R-:W-:-:S03]  /*52e0*/  IMAD.SHL.U32 R14, R14, 0x10, RZ ;  /* 0x000000100e0e7824 */ /* 0x000fc600078e00ff */
[----:B------:R-:W-:Y:S01]  /*52f0*/  LOP3.LUT R6, R3, 0xc0, RZ, 0xc0, !PT ;  /* 0x000000c003067812 */ /* 0x000fe200078ec0ff */
[----:B------:R-:W-:Y:S01]  /*5300*/  IMAD.SHL.U32 R3, R2, 0x2, RZ ;  /* 0x0000000202037824 */ /* 0x000fe200078e00ff */
[----:B------:R-:W-:Y:S01]  /*5310*/  LOP3.LUT R14, R14, 0xf0, RZ, 0xc0, !PT ;  /* 0x000000f00e0e7812 */ /* 0x000fe200078ec0ff */
[----:B------:R-:W-:Y:S01]  /*5320*/  IMAD.HI R2, R2, 0x2, RZ ;  /* 0x0000000202027827 */ /* 0x000fe200078e02ff */
[----:B------:R-:W-:Y:S01]  /*5330*/  IADD3 R19, PT, PT, R6, UR10, R5 ;  /* 0x0000000a06137c10 */ /* 0x000fe2000fffe005 */
[----:B------:R-:W1:Y:S02]  /*5340*/  LDS.U16 R11, [R12+UR10] ;  /* 0x0000000a0c0b7984 */ /* 0x000e640008000400 */
[----:B0-----:R-:W-:Y:S01]  /*5350*/  IMAD R5, R7, R10, RZ ;  /* 0x0000000a07057224 */ /* 0x001fe200078e02ff */
[----:B-----5:R-:W-:Y:S01]  /*5360*/  IADD3 R8, P2, P3, R3, UR5, R22 ;  /* 0x0000000503087c10 */ /* 0x020fe2000fb5e016 */
[----:B------:R-:W-:Y:S01]  /*5370*/  UIMAD.WIDE UR4, UR4, 0x2, URZ ;  /* 0x00000002040478a5 */ /* 0x000fe2000f8e02ff */
[----:B------:R-:W0:Y:S01]  /*5380*/  LDS.U16 R15, [R4+UR10] ;  /* 0x0000000a040f7984 */ /* 0x000e220008000400 */
[----:B------:R-:W-:-:S02]  /*5390*/  IMAD R7, R10, 0x4, R5 ;  /* 0x000000040a077824 */ /* 0x000fc400078e0205 */
[----:B------:R-:W-:Y:S01]  /*53a0*/  @P0 IMAD.MOV.U32 R3, RZ, RZ, 0x7f800000 ;  /* 0x7f800000ff030424 */ /* 0x000fe200078e00ff */
[----:B------:R2:W3:Y:S01]  /*53b0*/  LDS.U16 R13, [R12+UR10+0x200] ;  /* 0x0002000a0c0d7984 */ /* 0x0004e20008000400 */
[----:B------:R-:W-:Y:S02]  /*53c0*/  IMAD R9, R10, 0x4, R7 ;  /* 0x000000040a097824 */ /* 0x000fe400078e0207 */
[----:B------:R-:W-:Y:S01]  /*53d0*/  @P0 FFMA.FTZ R0, R16, R3, +INF ;  /* 0x7f80000010000423 */ /* 0x000fe20000010003 */
[----:B------:R4:W5:Y:S02]  /*53e0*/  LDS.U16 R17, [R4+UR10+0x200] ;  /* 0x0002000a04117984 */ /* 0x0009640008000400 */
[----:B------:R-:W-:Y:S01]  /*53f0*/  LEA R10, R10, R9, 0x2 ;  /* 0x000000090a0a7211 */ /* 0x000fe200078e10ff */
[----:B------:R-:W1:Y:S01]  /*5400*/  LDCU UR4, c[0x0][0x3ec] ;  /* 0x00007d80ff0477ac */ /* 0x000e620008000800 */
[----:B--2---:R-:W-:Y:S02]  /*5410*/  IADD3.X R12, PT, PT, R2, UR5, R23, P2, P3 ;  /* 0x00000005020c7c10 */ /* 0x004fe400097e6417 */
[----:B------:R-:W-:-:S02]  /*5420*/  LEA R2, P0, R5, R8, 0x1 ;  /* 0x0000000805027211 */ /* 0x000fc400078008ff */
[----:B------:R-:W-:Y:S02]  /*5430*/  FSEL R0, R0, -INF , P1 ;  /* 0xff80000000007808 */ /* 0x000fe40000800000 */
[----:B----4-:R-:W-:Y:S02]  /*5440*/  LEA R4, P1, R7, R8, 0x1 ;  /* 0x0000000807047211 */ /* 0x010fe400078208ff */
[----:B------:R-:W-:Y:S01]  /*5450*/  LEA.HI.X.SX32 R3, R5, R12, 0x1, P0 ;  /* 0x0000000c05037211 */ /* 0x000fe200000f0eff */
[----:B------:R-:W-:Y:S01]  /*5460*/  FFMA R0, R0, 0.69314718246459960938, R21 ;  /* 0x3f31721800007823 */ /* 0x000fe20000000015 */
[-C--:B------:R-:W-:Y:S02]  /*5470*/  LEA R6, P0, R9, R8.reuse, 0x1 ;  /* 0x0000000809067211 */ /* 0x080fe400078008ff */
[----:B------:R-:W-:Y:S02]  /*5480*/  LEA R8, P2, R10, R8, 0x1 ;  /* 0x000000080a087211 */ /* 0x000fe400078408ff */
[----:B------:R-:W-:-:S02]  /*5490*/  LEA.HI.X.SX32 R5, R7, R12, 0x1, P1 ;  /* 0x0000000c07057211 */ /* 0x000fc400008f0eff */
[-C--:B------:R-:W-:Y:S01]  /*54a0*/  LEA.HI.X.SX32 R7, R9, R12.reuse, 0x1, P0 ;  /* 0x0000000c09077211 */ /* 0x080fe200000f0eff */
[----:B-1----:R-:W-:Y:S01]  /*54b0*/  UIMAD UR4, UR8, UR4, URZ ;  /* 0x00000004080472a4 */ /* 0x002fe2000f8e02ff */
[----:B------:R-:W-:Y:S02]  /*54c0*/  LEA.HI.X.SX32 R9, R10, R12, 0x1, P2 ;  /* 0x0000000c0a097211 */ /* 0x000fe400010f0eff */
[----:B------:R-:W-:Y:S01]  /*54d0*/  ISETP.GE.U32.AND P0, PT, R37, 0x40, PT ;  /* 0x000000402500780c */ /* 0x000fe20003f06070 */
[----:B------:R-:W-:Y:S02]  /*54e0*/  USHF.L.U32 UR6, UR4, 0x2, URZ ;  /* 0x0000000204067899 */ /* 0x000fe400080006ff */
[----:B------:R-:W-:Y:S01]  /*54f0*/  UIMAD.WIDE UR4, UR4, 0x4, URZ ;  /* 0x00000004040478a5 */ /* 0x000fe2000f8e02ff */
[----:B------:R1:W-:Y:S04]  /*5500*/  STG.E.U16 desc[UR28][R2.64], R11 ;  /* 0x0000000b02007986 */ /* 0x0003e8000c10151c */
[----:B0-----:R-:W-:Y:S04]  /*5510*/  STG.E.U16 desc[UR28][R4.64], R15 ;  /* 0x0000000f04007986 */ /* 0x001fe8000c10151c */
[----:B---3--:R-:W-:Y:S04]  /*5520*/  STG.E.U16 desc[UR28][R6.64], R13 ;  /* 0x0000000d06007986 */ /* 0x008fe8000c10151c */
[----:B-----5:R-:W-:Y:S01]  /*5530*/  STG.E.U16 desc[UR28][R8.64], R17 ;  /* 0x0000001108007986 */ /* 0x020fe2000c10151c */
[----:B-1----:R-:W0:Y:S01]  /*5540*/  LDC.64 R10, c[0x0][0x3a0] ;  /* 0x0000e800ff0a7b82 */ /* 0x002e220000000a00 */
[----:B------:R-:W-:-:S07]  /*5550*/  IMAD.SHL.U32 R3, R36, 0x4, RZ ;  /* 0x0000000424037824 */ /* 0x000fce00078e00ff */
[----:B------:R-:W-:Y:S01]  /*5560*/  BAR.SYNC.DEFER_BLOCKING 0x0 ;  /* 0x0000000000007b1d */ /* 0x000fe20000010000 */
[----:B------:R-:W-:Y:S01]  /*5570*/  IMAD.HI R36, R36, 0x4, RZ ;  /* 0x0000000424247827 */ /* 0x000fe200078e02ff */
[----:B0-----:R-:W-:-:S04]  /*5580*/  IADD3 R2, P1, P2, R3, UR6, R10 ;  /* 0x0000000603027c10 */ /* 0x001fc8000fa3e00a */
[----:B------:R-:W-:Y:S01]  /*5590*/  STSM.16.M88 [R19], R0 ;  /* 0x0000000013007844 */ /* 0x000fe20000000000 */
[----:B------:R-:W-:Y:S01]  /*55a0*/  IADD3.X R3, PT, PT, R36, UR5, R11, P1, P2 ;  /* 0x0000000524037c10 */ /* 0x000fe20008fe440b */
[----:B------:R-:W-:Y:S06]  /*55b0*/  BAR.SYNC.DEFER_BLOCKING 0x0 ;  /* 0x0000000000007b1d */ /* 0x000fec0000010000 */
[----:B------:R-:W0:Y:S04]  /*55c0*/  LDSM.16.M88 R21, [R14+UR10] ;  /* 0x0000000a0e15783b */ /* 0x000e280008000000 */
[----:B0-----:R0:W-:Y:S01]  /*55d0*/  @!P0 STG.E desc[UR28][R2.64], R21 ;  /* 0x0000001502008986 */ /* 0x0011e2000c10191c */
[----:B------:R-:W-:Y:S06]  /*55e0*/  BAR.SYNC.DEFER_BLOCKING 0x0 ;  /* 0x0000000000007b1d */ /* 0x000fec0000010000 */
[----:B------:R-:W-:Y:S05]  /*55f0*/  BRA.U UP0, `(.L_x_20) ;  /* 0x0000000100a07547 */ /* 0x000fea000b800000 */
[----:B------:R-:W1:Y:S01]  /*5600*/  S2UR UR5, SR_CgaCtaId ;  /* 0x00000000000579c3 */ /* 0x000e620000008800 */
[----:B------:R-:W-:Y:S01]  /*5610*/  NOP ;  /* 0x0000000000007918 */ /* 0x000fe20000000000 */
[----:B------:R-:W-:Y:S01]  /*5620*/  UMOV UR4, 0x50 ;  /* 0x0000005000047882 */ /* 0x000fe20000000000 */
[----:B------:R-:W-:Y:S02]  /*5630*/  IMAD.U32 R0, RZ, RZ, UR9 ;  /* 0x00000009ff007e24 */ /* 0x000fe4000f8e00ff */
[----:B------:R-:W-:Y:S02]  /*5640*/  HFMA2 R7, -RZ, RZ, 0, 5.9604644775390625e-08 ;  /* 0x00000001ff077431 */ /* 0x000fe400000001ff */
[----:B0-----:R-:W-:Y:S01]  /*5650*/  IMAD.MOV.U32 R3, RZ, RZ, 0xf ;  /* 0x0000000fff037424 */ /* 0x001fe200078e00ff */
[----:B------:R-:W-:-:S04]  /*5660*/  LOP3.LUT R0, R0, 0xffff, RZ, 0xc0, !PT ;  /* 0x0000ffff00007812 */ /* 0x000fc800078ec0ff */
[----:B------:R-:W-:-:S05]  /*5670*/  SHF.R.U32.HI R0, RZ, 0x5, R0 ;  /* 0x00000005ff007819 */ /* 0x000fca0000011600 */
[----:B------:R-:W-:Y:S01]  /*5680*/  VIADD R2, R0, 0x10 ;  /* 0x0000001000027836 */ /* 0x000fe20000000000 */
[----:B------:R-:W-:Y:S01]  /*5690*/  SHF.L.U32 R0, R3, R0, RZ ;  /* 0x0000000003007219 */ /* 0x000fe200000006ff */
[----:B-1----:R-:W-:-:S03]  /*56a0*/  ULEA UR6, UR5, UR4, 0x18 ;  /* 0x0000000405067291 */ /* 0x002fc6000f8ec0ff */
[----:B------:R-:W-:-:S04]  /*56b0*/  SHF.L.U32 R3, R7, R2, RZ ;  /* 0x0000000207037219 */ /* 0x000fc800000006ff */
[----:B------:R-:W-:Y:S02]  /*56c0*/  LOP3.LUT R0, R3, R0, RZ, 0xfc, !PT ;  /* 0x0000000003007212 */ /* 0x000fe400078efcff */
[----:B------:R-:W0:Y:S02]  /*56d0*/  LDS R5, [UR6] ;  /* 0x00000006ff057984 */ /* 0x000e240008000800 */
[C---:B------:R-:W-:Y:S02]  /*56e0*/  LOP3.LUT R2, R0.reuse, 0xffff, RZ, 0xc0, !PT ;  /* 0x0000ffff00027812 */ /* 0x040fe400078ec0ff */
[----:B0-----:R-:W-:-:S04]  /*56f0*/  LOP3.LUT R3, R0, 0xffff, R5, 0x80, !PT ;  /* 0x0000ffff00037812 */ /* 0x001fc800078e8005 */
[----:B------:R-:W-:-:S13]  /*5700*/  ISETP.NE.AND P0, PT, R3, R2, PT ;  /* 0x000000020300720c */ /* 0x000fda0003f05270 */
[----:B------:R-:W-:Y:S05]  /*5710*/  @P0 BRA `(.L_x_21) ;  /* 0x0000000000500947 */ /* 0x000fea0003800000 */
[----:B------:R-:W-:Y:S02]  /*5720*/  SHF.R.U32.HI R5, RZ, 0x10, R5 ;  /* 0x00000010ff057819 */ /* 0x000fe40000011605 */
[----:B------:R-:W-:-:S04]  /*5730*/  SHF.R.U32.HI R2, RZ, 0x10, R0 ;  /* 0x00000010ff027819 */ /* 0x000fc80000011600 */
[----:B------:R-:W-:-:S04]  /*5740*/  LOP3.LUT R5, R5, R2, RZ, 0xc0, !PT ;  /* 0x0000000205057212 */ /* 0x000fc800078ec0ff */
[----:B------:R-:W-:-:S13]  /*5750*/  ISETP.NE.AND P0, PT, R5, R2, PT ;  /* 0x000000020500720c */ /* 0x000fda0003f05270 */
[----:B------:R-:W-:Y:S05]  /*5760*/  @P0 BRA `(.L_x_22) ;  /* 0x0000000000300947 */ /* 0x000fea0003800000 */
[----:B------:R-:W-:Y:S01]  /*5770*/  R2UR UR4, R0 ;  /* 0x00000000000472ca */ /* 0x000fe200000e0000 */
[----:B------:R-:W-:Y:S01]  /*5780*/  VOTEU.ANY UR5, UPT, PT ;  /* 0x0000000000057886 */ /* 0x000fe200038e0100 */
[----:B------:R-:W0:Y:S01]  /*5790*/  S2R R0, SR_LANEID ;  /* 0x0000000000007919 */ /* 0x000e220000000000 */
[----:B------:R-:W-:-:S10]  /*57a0*/  UFLO.U32 UR5, UR5 ;  /* 0x00000005000572bd */ /* 0x000fd400080e0000 */
[----:B------:R-:W-:-:S06]  /*57b0*/  ULOP3.LUT UR4, URZ, UR4, URZ, 0x33, !UPT ;  /* 0x00000004ff047292 */ /* 0x000fcc000f8e33ff */
[----:B------:R-:W-:-:S04]  /*57c0*/  IMAD.U32 R2, RZ, RZ, UR4 ;  /* 0x00000004ff027e24 */ /* 0x000fc8000f8e00ff */
[----:B------:R-:W1:Y:S02]  /*57d0*/  REDUX UR7, R2 ;  /* 0x00000000020773c4 */ /* 0x000e640000000000 */
[----:B------:R2:W-:Y:S01]  /*57e0*/  UTCATOMSWS.AND URZ, UR4 ;  /* 0x0000000400ff79e3 */ /* 0x0005e20008000000 */
[----:B0-----:R-:W-:Y:S01]  /*57f0*/  ISETP.EQ.U32.AND P0, PT, R0, UR5, PT ;  /* 0x0000000500007c0c */ /* 0x001fe2000bf02070 */
[----:B-1----:R-:W-:-:S12]  /*5800*/  IMAD.U32 R0, RZ, RZ, UR7 ;  /* 0x00000007ff007e24 */ /* 0x002fd8000f8e00ff */
[----:B------:R2:W-:Y:S01]  /*5810*/  @P0 ATOMS.AND RZ, [UR6], R0 ;  /* 0x00000000ffff098c */ /* 0x0005e2000a800006 */
[----:B------:R-:W-:Y:S05]  /*5820*/  BRA `(.L_x_20) ;  /* 0x0000000000147947 */ /* 0x000fea0003800000 */
.L_x_22:
[----:B------:R-:W-:-:S07]  /*5830*/  MOV R2, 0x5850 ;  /* 0x0000585000027802 */ /* 0x000fce0000000f00 */
[----:B------:R-:W-:Y:S05]  /*5840*/  CALL.REL.NOINC `($__internal_0_$__cuda_sm10x_tcgen05_guardrail_trap_col_being_dealloced_not_returned_by_alloc) ;  /* 0x0000000000447944 */ /* 0x000fea0003c00000 */
[----:B------:R-:W-:Y:S05]  /*5850*/  BRA `(.L_x_20) ;  /* 0x0000000000087947 */ /* 0x000fea0003800000 */
.L_x_21:
[----:B------:R-:W-:-:S07]  /*5860*/  MOV R2, 0x5880 ;  /* 0x0000588000027802 */ /* 0x000fce0000000f00 */
[----:B------:R-:W-:Y:S05]  /*5870*/  CALL.REL.NOINC `($__internal_2_$__cuda_sm10x_tcgen05_guardrail_trap_unallocated_columns_being_dealloced) ;  /* 0x0000000000507944 */ /* 0x000fea0003c00000 */
.L_x_20:
[----:B------:R-:W-:Y:S01]  /*5880*/  NOP ;  /* 0x0000000000007918 */ /* 0x000fe20000000000 */
[----:B--2---:R-:W-:Y:S05]  /*5890*/  EXIT ;  /* 0x000000000000794d */ /* 0x004fea0003800000 */
.L_x_8:
[----:B------:R-:W1:Y:S02]  /*58a0*/  SYNCS.PHASECHK.TRANS64.TRYWAIT P0, [UR10+0x1000], RZ ;  /* 0x001000ffff0075a7 */ /* 0x000e64000800110a */
[----:B-1----:R-:W-:Y:S05]  /*58b0*/  @!P0 BRA `(.L_x_8) ;  /* 0xfffffffc00f88947 */ /* 0x002fea000383ffff */
[----:B------:R-:W-:Y:S05]  /*58c0*/  BRA `(.L_x_7) ;  /* 0xffffffb400887947 */ /* 0x000fea000383ffff */
.L_x_14:
[----:B------:R-:W2:Y:S02]  /*58d0*/  SYNCS.PHASECHK.TRANS64.TRYWAIT P2, [UR10+0x3810], RZ ;  /* 0x003810ffff0075a7 */ /* 0x000ea4000804110a */
[----:B--2---:R-:W-:Y:S05]  /*58e0*/  @!P2 BRA `(.L_x_14) ;  /* 0xfffffffc00f8a947 */ /* 0x004fea000383ffff */
[----:B------:R-:W-:Y:S05]  /*58f0*/  BRA `(.L_x_23) ;  /* 0xffffffd800587947 */ /* 0x000fea000383ffff */
.L_x_15:
[----:B------:R-:W0:Y:S02]  /*5900*/  SYNCS.PHASECHK.TRANS64.TRYWAIT P2, [UR13], R88 ;  /* 0x00000058ff0075a7 */ /* 0x000e24000804110d */
[----:B0-----:R-:W-:Y:S05]  /*5910*/  @!P2 BRA `(.L_x_15) ;  /* 0xfffffffc00f8a947 */ /* 0x001fea000383ffff */
[----:B------:R-:W-:Y:S05]  /*5920*/  BRA `(.L_x_24) ;  /* 0xffffffec00387947 */ /* 0x000fea000383ffff */
.L_x_19:
[----:B------:R-:W3:Y:S02]  /*5930*/  SYNCS.PHASECHK.TRANS64.TRYWAIT P0, [UR13], R0 ;  /* 0x00000000ff0075a7 */ /* 0x000ee4000800110d */
[----:B---3--:R-:W-:Y:S05]  /*5940*/  @!P0 BRA `(.L_x_19) ;  /* 0xfffffffc00f88947 */ /* 0x008fea000383ffff */
[----:B------:R-:W-:Y:S05]  /*5950*/  BRA `(.L_x_18) ;  /* 0xfffffff4002c7947 */ /* 0x000fea000383ffff */
        .weak           $__internal_0_$__cuda_sm10x_tcgen05_guardrail_trap_col_being_dealloced_not_returned_by_alloc
        .type           $__internal_0_$__cuda_sm10x_tcgen05_guardrail_trap_col_being_dealloced_not_returned_by_alloc,@function
        .size           $__internal_0_$__cuda_sm10x_tcgen05_guardrail_trap_col_being_dealloced_not_returned_by_alloc,($__internal_1_$__cuda_sm10x_tcgen05_guardrail_trap_phase_invalid_during_alloc - $__internal_0_$__cuda_sm10x_tcgen05_guardrail_trap_col_being_dealloced_not_returned_by_alloc)
$__internal_0_$__cuda_sm10x_tcgen05_guardrail_trap_col_being_dealloced_not_returned_by_alloc:
[----:B------:R-:W-:Y:S05]  /*5960*/  BPT.TRAP 0x1 ;  /* 0x000000040000795c */ /* 0x000fea0000300000 */
[----:B------:R-:W-:-:S04]  /*5970*/  MOV R3, 0x0 ;  /* 0x0000000000037802 */ /* 0x000fc80000000f00 */
[----:B------:R-:W-:Y:S05]  /*5980*/  RET.REL.NODEC R2 `(attn_fwd) ;  /* 0xffffffa4029c7950 */ /* 0x000fea0003c3ffff */
        .weak           $__internal_1_$__cuda_sm10x_tcgen05_guardrail_trap_phase_invalid_during_alloc
        .type           $__internal_1_$__cuda_sm10x_tcgen05_guardrail_trap_phase_invalid_during_alloc,@function
        .size           $__internal_1_$__cuda_sm10x_tcgen05_guardrail_trap_phase_invalid_during_alloc,($__internal_2_$__cuda_sm10x_tcgen05_guardrail_trap_unallocated_columns_being_dealloced - $__internal_1_$__cuda_sm10x_tcgen05_guardrail_trap_phase_invalid_during_alloc)
$__internal_1_$__cuda_sm10x_tcgen05_guardrail_trap_phase_invalid_during_alloc:
[----:B------:R-:W-:Y:S05]  /*5990*/  BPT.TRAP 0x1 ;  /* 0x000000040000795c */ /* 0x000fea0000300000 */
[----:B------:R-:W-:-:S04]  /*59a0*/  IMAD.MOV.U32 R3, RZ, RZ, 0x0 ;  /* 0x00000000ff037424 */ /* 0x000fc800078e00ff */
[----:B------:R-:W-:Y:S05]  /*59b0*/  RET.REL.NODEC R2 `(attn_fwd) ;  /* 0xffffffa402907950 */ /* 0x000fea0003c3ffff */
        .weak           $__internal_2_$__cuda_sm10x_tcgen05_guardrail_trap_unallocated_columns_being_dealloced
        .type           $__internal_2_$__cuda_sm10x_tcgen05_guardrail_trap_unallocated_columns_being_dealloced,@function
        .size           $__internal_2_$__cuda_sm10x_tcgen05_guardrail_trap_unallocated_columns_being_dealloced,(.L_x_28 - $__internal_2_$__cuda_sm10x_tcgen05_guardrail_trap_unallocated_columns_being_dealloced)
$__internal_2_$__cuda_sm10x_tcgen05_guardrail_trap_unallocated_columns_being_dealloced:
[----:B------:R-:W-:Y:S05]  /*59c0*/  BPT.TRAP 0x1 ;  /* 0x000000040000795c */ /* 0x000fea0000300000 */
[----:B------:R-:W-:-:S04]  /*59d0*/  IMAD.MOV.U32 R3, RZ, RZ, 0x0 ;  /* 0x00000000ff037424 */ /* 0x000fc800078e00ff */
[----:B------:R-:W-:Y:S05]  /*59e0*/  RET.REL.NODEC R2 `(attn_fwd) ;  /* 0xffffffa402847950 */ /* 0x000fea0003c3ffff */
.L_x_25:
[----:B------:R-:W-:-:S00]  /*59f0*/  BRA `(.L_x_25) ;  /* 0xfffffffc00fc7947 */ /* 0x000fc0000383ffff */
[----:B------:R-:W-:-:S00]  /*5a00*/  NOP ;  /* 0x0000000000007918 */ /* 0x000fc00000000000 */
[----:B------:R-:W-:-:S00]  /*5a10*/  NOP ;  /* 0x0000000000007918 */ /* 0x000fc00000000000 */
[----:B------:R-:W-:-:S00]  /*5a20*/  NOP ;  /* 0x0000000000007918 */ /* 0x000fc00000000000 */
[----:B------:R-:W-:-:S00]  /*5a30*/  NOP ;  /* 0x0000000000007918 */ /* 0x000fc00000000000 */
[----:B------:R-:W-:-:S00]  /*5a40*/  NOP ;  /* 0x0000000000007918 */ /* 0x000fc00000000000 */
[----:B------:R-:W-:-:S00]  /*5a50*/  NOP ;  /* 0x0000000000007918 */ /* 0x000fc00000000000 */
[----:B------:R-:W-:-:S00]  /*5a60*/  NOP ;  /* 0x0000000000007918 */ /* 0x000fc00000000000 */
[----:B------:R-:W-:-:S00]  /*5a70*/  NOP ;  /* 0x0000000000007918 */ /* 0x000fc00000000000 */
.L_x_28:


//--------------------- .nv.global.init           --------------------------
	.section	.nv.global.init,"aw",@progbits
.nv.global.init:
	.type		_$_str,@object
	.size		_$_str,(.L_3 - _$_str)
_$_str:
        /*0000*/ 	.byte	0x5f, 0x5f, 0x43, 0x55, 0x44, 0x41, 0x5f, 0x46, 0x54, 0x5a, 0x00
.L_3:


//--------------------- .nv.shared.attn_fwd       --------------------------
	.section	.nv.shared.attn_fwd,"aw",@nobits
	.sectionflags	@""
	.align	16
	.zero		1024


//--------------------- .nv.shared.reserved.0     --------------------------
	.section	.nv.shared.reserved.0,"aw",@nobits
	.align	8
	.weak		__nv_reservedSMEM_offset_0_alias
	.size		__nv_reservedSMEM_offset_0_alias, 0, 64
	.other		__nv_reservedSMEM_offset_0_alias,@"STO_CUDA_RESERVED_SHARED STV_DEFAULT"
__nv_reservedSMEM_offset_0_alias:
	.zero		0
.nv.shared.reserved.0:
	.zero		64
	.weak		__nv_reservedSMEM_allocation_phase
	.type		__nv_reservedSMEM_allocation_phase,@object
	.size		__nv_reservedSMEM_allocation_phase,(.L_0 - __nv_reservedSMEM_allocation_phase)
__nv_reservedSMEM_allocation_phase:
	.zero		1
.L_0:
	.zero		7
	.weak		__nv_reservedSMEM_devtool_atexit_pc
	.type		__nv_reservedSMEM_devtool_atexit_pc,@object
	.size		__nv_reservedSMEM_devtool_atexit_pc,(__nv_reservedSMEM_allocation_mask - __nv_reservedSMEM_devtool_atexit_pc)
__nv_reservedSMEM_devtool_atexit_pc:
	.zero		8
	.weak		__nv_reservedSMEM_allocation_mask
	.type		__nv_reservedSMEM_allocation_mask,@object
	.size		__nv_reservedSMEM_allocation_mask,(.L_2 - __nv_reservedSMEM_allocation_mask)
__nv_reservedSMEM_allocation_mask:
	.zero		4
.L_2:


//--------------------- .nv.constant0.attn_fwd    --------------------------
	.section	.nv.constant0.attn_fwd,"a",@progbits
	.sectionflags	@""
	.align	4
.nv.constant0.attn_fwd:
	.zero		1032


//--------------------- SYMBOLS --------------------------

	.type		.nv.reservedSmem.offset0,@object
	.size		.nv.reservedSmem.offset0,0x4
	.type		.nv.reservedSmem.cap,@object
	.size		.nv.reservedSmem.cap,0x4
